//
// Generated by NVIDIA NVVM Compiler
//
// Compiler Build ID: CL-36424714
// Cuda compilation tools, release 13.0, V13.0.88
// Based on NVVM 20.0.0
//

.version 9.0
.target sm_100
.address_size 64

	// .globl	_Z9fillArrayP6float2i
.extern .shared .align 16 .b8 antShar[];
.extern .shared .align 16 .b8 sharData[];
.global .align 4 .b8 __cudart_i2opi_f[24] = {65, 144, 67, 60, 153, 149, 98, 219, 192, 221, 52, 245, 209, 87, 39, 252, 41, 21, 68, 78, 110, 131, 249, 162};

.visible .entry _Z9fillArrayP6float2i(
	.param .u64 .ptr .align 1 _Z9fillArrayP6float2i_param_0,
	.param .u32 _Z9fillArrayP6float2i_param_1
)
{
	.local .align 4 .b8 	__local_depot0[28];
	.reg .b64 	%SP;
	.reg .b64 	%SPL;
	.reg .pred 	%p<14>;
	.reg .b32 	%r<60>;
	.reg .b32 	%f<30>;
	.reg .b64 	%rd<25>;
	.reg .b64 	%fd<3>;

	mov.u64 	%SPL, __local_depot0;
	ld.param.u64 	%rd8, [_Z9fillArrayP6float2i_param_0];
	ld.param.u32 	%r22, [_Z9fillArrayP6float2i_param_1];
	add.u64 	%rd1, %SPL, 0;
	mov.u32 	%r23, %ntid.x;
	mov.u32 	%r24, %nctaid.x;
	mul.lo.s32 	%r1, %r23, %r24;
	mov.u32 	%r25, %tid.x;
	mov.u32 	%r26, %ctaid.x;
	mad.lo.s32 	%r27, %r26, %r23, %r25;
	mov.u32 	%r28, %ctaid.y;
	mul.lo.s32 	%r29, %r28, %r1;
	mul.lo.s32 	%r30, %r29, %r22;
	shl.b32 	%r31, %r30, 1;
	add.s32 	%r2, %r27, %r31;
	setp.lt.s32 	%p1, %r22, 1;
	@%p1 bra 	$L__BB0_14;
	shl.b32 	%r33, %r22, 1;
	max.s32 	%r3, %r33, 1;
	cvt.u64.u32 	%rd2, %r2;
	cvta.to.global.u64 	%rd3, %rd8;
	mov.b32 	%r54, 0;
	mov.u64 	%rd13, __cudart_i2opi_f;
$L__BB0_2:
	mul.lo.s32 	%r34, %r54, %r1;
	cvt.s64.s32 	%rd10, %r34;
	add.s64 	%rd4, %rd10, %rd2;
	cvt.rn.f32.u64 	%f7, %rd4;
	div.rn.f32 	%f1, %f7, 0f42C80000;
	mul.f32 	%f8, %f1, 0f3F22F983;
	cvt.rni.s32.f32 	%r59, %f8;
	abs.f32 	%f2, %f1;
	setp.ltu.f32 	%p2, %f2, 0f47CE4780;
	setp.eq.f32 	%p3, %f2, 0f7F800000;
	or.pred  	%p4, %p2, %p3;
	@%p4 bra 	$L__BB0_5;
	mov.b32 	%r55, 0;
$L__BB0_4:
	.pragma "nounroll";
	add.s32 	%r55, %r55, 1;
	setp.ne.s32 	%p5, %r55, 6;
	@%p5 bra 	$L__BB0_4;
$L__BB0_5:
	cvt.rn.f32.s32 	%f9, %r59;
	setp.ltu.f32 	%p6, %f2, 0f47CE4780;
	fma.rn.f32 	%f10, %f9, 0fBFC90FDA, %f1;
	fma.rn.f32 	%f11, %f9, 0fB3A22168, %f10;
	fma.rn.f32 	%f29, %f9, 0fA7C234C5, %f11;
	@%p6 bra 	$L__BB0_13;
	setp.neu.f32 	%p7, %f2, 0f7F800000;
	@%p7 bra 	$L__BB0_8;
	mov.f32 	%f14, 0f00000000;
	mul.rn.f32 	%f29, %f1, %f14;
	mov.b32 	%r59, 0;
	bra.uni 	$L__BB0_13;
$L__BB0_8:
	mov.b32 	%r8, %f1;
	shl.b32 	%r37, %r8, 8;
	or.b32  	%r9, %r37, -2147483648;
	mov.b64 	%rd24, 0;
	mov.b32 	%r56, 0;
$L__BB0_9:
	.pragma "nounroll";
	mul.wide.u32 	%rd12, %r56, 4;
	add.s64 	%rd14, %rd13, %rd12;
	ld.global.nc.u32 	%r38, [%rd14];
	mad.wide.u32 	%rd15, %r38, %r9, %rd24;
	shr.u64 	%rd24, %rd15, 32;
	add.s64 	%rd16, %rd1, %rd12;
	st.local.u32 	[%rd16], %rd15;
	add.s32 	%r56, %r56, 1;
	setp.ne.s32 	%p8, %r56, 6;
	@%p8 bra 	$L__BB0_9;
	shr.u32 	%r39, %r8, 23;
	st.local.u32 	[%rd1+24], %rd24;
	and.b32  	%r12, %r39, 31;
	add.s32 	%r40, %r39, -128;
	shr.u32 	%r41, %r40, 5;
	mul.wide.u32 	%rd17, %r41, 4;
	sub.s64 	%rd7, %rd1, %rd17;
	ld.local.u32 	%r57, [%rd7+24];
	ld.local.u32 	%r58, [%rd7+20];
	setp.eq.s32 	%p9, %r12, 0;
	@%p9 bra 	$L__BB0_12;
	shf.l.wrap.b32 	%r57, %r58, %r57, %r12;
	ld.local.u32 	%r42, [%rd7+16];
	shf.l.wrap.b32 	%r58, %r42, %r58, %r12;
$L__BB0_12:
	shr.u32 	%r43, %r57, 30;
	shf.l.wrap.b32 	%r44, %r58, %r57, 2;
	shl.b32 	%r45, %r58, 2;
	shr.u32 	%r46, %r44, 31;
	add.s32 	%r59, %r46, %r43;
	shr.s32 	%r47, %r44, 31;
	xor.b32  	%r48, %r47, %r44;
	xor.b32  	%r49, %r47, %r45;
	cvt.u64.u32 	%rd18, %r48;
	shl.b64 	%rd19, %rd18, 32;
	cvt.u64.u32 	%rd20, %r49;
	or.b64  	%rd21, %rd19, %rd20;
	cvt.rn.f64.s64 	%fd1, %rd21;
	mul.f64 	%fd2, %fd1, 0d3BF921FB54442D19;
	cvt.rn.f32.f64 	%f12, %fd2;
	neg.f32 	%f13, %f12;
	setp.lt.s32 	%p10, %r44, 0;
	selp.f32 	%f29, %f13, %f12, %p10;
$L__BB0_13:
	add.s32 	%r51, %r59, 1;
	mul.rn.f32 	%f15, %f29, %f29;
	and.b32  	%r52, %r59, 1;
	setp.eq.b32 	%p11, %r52, 1;
	selp.f32 	%f16, %f29, 0f3F800000, %p11;
	fma.rn.f32 	%f17, %f15, %f16, 0f00000000;
	fma.rn.f32 	%f18, %f15, 0f37CBAC00, 0fBAB607ED;
	selp.f32 	%f19, 0fB94D4153, %f18, %p11;
	selp.f32 	%f20, 0f3C0885E4, 0f3D2AAABB, %p11;
	fma.rn.f32 	%f21, %f19, %f15, %f20;
	selp.f32 	%f22, 0fBE2AAAA8, 0fBEFFFFFF, %p11;
	fma.rn.f32 	%f23, %f21, %f15, %f22;
	fma.rn.f32 	%f24, %f23, %f17, %f16;
	and.b32  	%r53, %r51, 2;
	setp.eq.s32 	%p12, %r53, 0;
	mov.f32 	%f25, 0f00000000;
	sub.f32 	%f26, %f25, %f24;
	selp.f32 	%f27, %f24, %f26, %p12;
	mul.f32 	%f28, %f27, 0f40600000;
	shl.b64 	%rd22, %rd4, 3;
	add.s64 	%rd23, %rd3, %rd22;
	st.global.f32 	[%rd23], %f28;
	add.s32 	%r54, %r54, 1;
	setp.ne.s32 	%p13, %r54, %r3;
	@%p13 bra 	$L__BB0_2;
$L__BB0_14:
	ret;

}
	// .globl	_Z9CrossCorrPP6float2S1_ii
.visible .entry _Z9CrossCorrPP6float2S1_ii(
	.param .u64 .ptr .align 1 _Z9CrossCorrPP6float2S1_ii_param_0,
	.param .u64 .ptr .align 1 _Z9CrossCorrPP6float2S1_ii_param_1,
	.param .u32 _Z9CrossCorrPP6float2S1_ii_param_2,
	.param .u32 _Z9CrossCorrPP6float2S1_ii_param_3
)
{
	.reg .pred 	%p<6>;
	.reg .b32 	%r<40>;
	.reg .b32 	%f<53>;
	.reg .b64 	%rd<59>;

	ld.param.u64 	%rd11, [_Z9CrossCorrPP6float2S1_ii_param_0];
	ld.param.u64 	%rd10, [_Z9CrossCorrPP6float2S1_ii_param_1];
	ld.param.u32 	%r16, [_Z9CrossCorrPP6float2S1_ii_param_3];
	cvta.to.global.u64 	%rd1, %rd11;
	mov.u32 	%r17, %ntid.x;
	mov.u32 	%r18, %nctaid.x;
	mul.lo.s32 	%r1, %r17, %r18;
	mov.u32 	%r19, %tid.x;
	mov.u32 	%r20, %ctaid.x;
	mad.lo.s32 	%r2, %r20, %r17, %r19;
	setp.lt.s32 	%p1, %r16, 1;
	@%p1 bra 	$L__BB1_8;
	ld.param.u32 	%r32, [_Z9CrossCorrPP6float2S1_ii_param_2];
	setp.lt.s32 	%p2, %r32, 2;
	@%p2 bra 	$L__BB1_8;
	ld.param.u32 	%r33, [_Z9CrossCorrPP6float2S1_ii_param_2];
	mov.u32 	%r22, %ctaid.y;
	mul.lo.s32 	%r23, %r1, %r22;
	mad.lo.s32 	%r24, %r16, %r23, %r2;
	cvt.u64.u32 	%rd57, %r24;
	add.s32 	%r3, %r33, -2;
	cvta.to.global.u64 	%rd12, %rd10;
	add.s64 	%rd3, %rd12, 16;
	add.s32 	%r4, %r2, %r23;
	mov.b32 	%r35, 0;
	mul.wide.u32 	%rd20, %r4, 8;
$L__BB1_3:
	mov.b32 	%r39, 0;
	mov.u32 	%r37, %r39;
$L__BB1_4:
	ld.param.u32 	%r34, [_Z9CrossCorrPP6float2S1_ii_param_2];
	shl.b32 	%r26, %r37, 1;
	mul.wide.u32 	%rd13, %r26, 8;
	add.s64 	%rd5, %rd1, %rd13;
	sub.s32 	%r38, %r37, %r34;
	add.s32 	%r27, %r26, 2;
	mul.wide.u32 	%rd14, %r27, 8;
	add.s64 	%rd15, %rd1, %rd14;
	add.s64 	%rd58, %rd15, 8;
$L__BB1_5:
	mul.wide.s32 	%rd16, %r39, 8;
	add.s64 	%rd17, %rd3, %rd16;
	ld.global.u64 	%rd18, [%rd17+-16];
	cvta.to.global.u64 	%rd19, %rd18;
	add.s64 	%rd21, %rd19, %rd20;
	ld.global.u64 	%rd22, [%rd5];
	cvta.to.global.u64 	%rd23, %rd22;
	shl.b64 	%rd24, %rd57, 3;
	add.s64 	%rd25, %rd23, %rd24;
	ld.global.v2.f32 	{%f1, %f2}, [%rd25];
	ld.global.u64 	%rd26, [%rd58+-8];
	cvta.to.global.u64 	%rd27, %rd26;
	add.s64 	%rd28, %rd27, %rd24;
	ld.global.v2.f32 	{%f3, %f4}, [%rd28];
	mul.f32 	%f5, %f2, %f4;
	fma.rn.f32 	%f6, %f1, %f3, %f5;
	mul.f32 	%f7, %f2, %f3;
	mul.f32 	%f8, %f1, %f4;
	sub.f32 	%f9, %f7, %f8;
	ld.global.v2.f32 	{%f10, %f11}, [%rd21];
	add.f32 	%f12, %f10, %f6;
	add.f32 	%f13, %f9, %f11;
	st.global.v2.f32 	[%rd21], {%f12, %f13};
	ld.global.u64 	%rd29, [%rd17+-8];
	cvta.to.global.u64 	%rd30, %rd29;
	add.s64 	%rd31, %rd30, %rd20;
	ld.global.u64 	%rd32, [%rd5];
	cvta.to.global.u64 	%rd33, %rd32;
	add.s64 	%rd34, %rd33, %rd24;
	ld.global.v2.f32 	{%f14, %f15}, [%rd34];
	ld.global.u64 	%rd35, [%rd58];
	cvta.to.global.u64 	%rd36, %rd35;
	add.s64 	%rd37, %rd36, %rd24;
	ld.global.v2.f32 	{%f16, %f17}, [%rd37];
	mul.f32 	%f18, %f15, %f17;
	fma.rn.f32 	%f19, %f14, %f16, %f18;
	mul.f32 	%f20, %f15, %f16;
	mul.f32 	%f21, %f14, %f17;
	sub.f32 	%f22, %f20, %f21;
	ld.global.v2.f32 	{%f23, %f24}, [%rd31];
	add.f32 	%f25, %f23, %f19;
	add.f32 	%f26, %f22, %f24;
	st.global.v2.f32 	[%rd31], {%f25, %f26};
	ld.global.u64 	%rd38, [%rd17];
	cvta.to.global.u64 	%rd39, %rd38;
	add.s64 	%rd40, %rd39, %rd20;
	ld.global.u64 	%rd41, [%rd5+8];
	cvta.to.global.u64 	%rd42, %rd41;
	add.s64 	%rd43, %rd42, %rd24;
	ld.global.v2.f32 	{%f27, %f28}, [%rd43];
	ld.global.u64 	%rd44, [%rd58+-8];
	cvta.to.global.u64 	%rd45, %rd44;
	add.s64 	%rd46, %rd45, %rd24;
	ld.global.v2.f32 	{%f29, %f30}, [%rd46];
	mul.f32 	%f31, %f28, %f30;
	fma.rn.f32 	%f32, %f27, %f29, %f31;
	mul.f32 	%f33, %f28, %f29;
	mul.f32 	%f34, %f27, %f30;
	sub.f32 	%f35, %f33, %f34;
	ld.global.v2.f32 	{%f36, %f37}, [%rd40];
	add.f32 	%f38, %f36, %f32;
	add.f32 	%f39, %f35, %f37;
	st.global.v2.f32 	[%rd40], {%f38, %f39};
	add.s32 	%r39, %r39, 4;
	ld.global.u64 	%rd47, [%rd17+8];
	cvta.to.global.u64 	%rd48, %rd47;
	add.s64 	%rd49, %rd48, %rd20;
	ld.global.u64 	%rd50, [%rd5+8];
	cvta.to.global.u64 	%rd51, %rd50;
	add.s64 	%rd52, %rd51, %rd24;
	ld.global.v2.f32 	{%f40, %f41}, [%rd52];
	ld.global.u64 	%rd53, [%rd58];
	cvta.to.global.u64 	%rd54, %rd53;
	add.s64 	%rd55, %rd54, %rd24;
	ld.global.v2.f32 	{%f42, %f43}, [%rd55];
	mul.f32 	%f44, %f41, %f43;
	fma.rn.f32 	%f45, %f40, %f42, %f44;
	mul.f32 	%f46, %f41, %f42;
	mul.f32 	%f47, %f40, %f43;
	sub.f32 	%f48, %f46, %f47;
	ld.global.v2.f32 	{%f49, %f50}, [%rd49];
	add.f32 	%f51, %f49, %f45;
	add.f32 	%f52, %f48, %f50;
	st.global.v2.f32 	[%rd49], {%f51, %f52};
	add.s32 	%r38, %r38, 1;
	add.s64 	%rd58, %rd58, 16;
	setp.ne.s32 	%p3, %r38, -1;
	@%p3 bra 	$L__BB1_5;
	setp.ne.s32 	%p4, %r37, %r3;
	add.s32 	%r37, %r37, 1;
	@%p4 bra 	$L__BB1_4;
	shl.b32 	%r31, %r1, 1;
	cvt.s64.s32 	%rd56, %r31;
	add.s64 	%rd57, %rd57, %rd56;
	add.s32 	%r35, %r35, 1;
	setp.ne.s32 	%p5, %r35, %r16;
	@%p5 bra 	$L__BB1_3;
$L__BB1_8:
	ret;

}
	// .globl	_Z15CrossCorrSharedPP6float2S1_ii
.visible .entry _Z15CrossCorrSharedPP6float2S1_ii(
	.param .u64 .ptr .align 1 _Z15CrossCorrSharedPP6float2S1_ii_param_0,
	.param .u64 .ptr .align 1 _Z15CrossCorrSharedPP6float2S1_ii_param_1,
	.param .u32 _Z15CrossCorrSharedPP6float2S1_ii_param_2,
	.param .u32 _Z15CrossCorrSharedPP6float2S1_ii_param_3
)
{
	.reg .pred 	%p<7>;
	.reg .b32 	%r<51>;
	.reg .b32 	%f<47>;
	.reg .b64 	%rd<33>;

	ld.param.u64 	%rd6, [_Z15CrossCorrSharedPP6float2S1_ii_param_1];
	ld.param.u32 	%r20, [_Z15CrossCorrSharedPP6float2S1_ii_param_3];
	mov.u32 	%r1, %tid.x;
	setp.lt.s32 	%p1, %r20, 1;
	@%p1 bra 	$L__BB2_10;
	ld.param.u32 	%r42, [_Z15CrossCorrSharedPP6float2S1_ii_param_2];
	mov.u32 	%r22, %ntid.x;
	mov.u32 	%r23, %nctaid.x;
	mul.lo.s32 	%r24, %r22, %r23;
	mov.u32 	%r25, %ctaid.x;
	mad.lo.s32 	%r26, %r25, %r22, %r1;
	mov.u32 	%r27, %ctaid.y;
	mul.lo.s32 	%r28, %r24, %r27;
	mad.lo.s32 	%r29, %r20, %r28, %r26;
	cvt.u64.u32 	%rd32, %r29;
	add.s32 	%r2, %r42, -2;
	neg.s32 	%r3, %r42;
	cvta.to.global.u64 	%rd7, %rd6;
	add.s64 	%rd2, %rd7, 16;
	add.s32 	%r4, %r26, %r28;
	mov.b32 	%r45, 0;
	mul.wide.u32 	%rd19, %r4, 8;
$L__BB2_2:
	ld.param.u32 	%r43, [_Z15CrossCorrSharedPP6float2S1_ii_param_2];
	shl.b32 	%r30, %r43, 1;
	setp.ge.u32 	%p2, %r1, %r30;
	@%p2 bra 	$L__BB2_4;
	ld.param.u64 	%rd31, [_Z15CrossCorrSharedPP6float2S1_ii_param_0];
	cvta.to.global.u64 	%rd8, %rd31;
	mul.wide.u32 	%rd9, %r1, 8;
	add.s64 	%rd10, %rd8, %rd9;
	ld.global.u64 	%rd11, [%rd10];
	cvta.to.global.u64 	%rd12, %rd11;
	shl.b64 	%rd13, %rd32, 3;
	add.s64 	%rd14, %rd12, %rd13;
	ld.global.v2.f32 	{%f5, %f6}, [%rd14];
	shl.b32 	%r31, %r1, 3;
	mov.u32 	%r32, antShar;
	add.s32 	%r33, %r32, %r31;
	st.shared.v2.f32 	[%r33], {%f5, %f6};
$L__BB2_4:
	ld.param.u32 	%r44, [_Z15CrossCorrSharedPP6float2S1_ii_param_2];
	setp.lt.s32 	%p3, %r44, 2;
	bar.sync 	0;
	@%p3 bra 	$L__BB2_9;
	mov.b32 	%r50, 0;
	mov.u32 	%r47, %r50;
$L__BB2_6:
	shl.b32 	%r35, %r47, 4;
	mov.u32 	%r36, antShar;
	add.s32 	%r37, %r36, %r35;
	ld.shared.v4.f32 	{%f1, %f2, %f3, %f4}, [%r37];
	add.s32 	%r49, %r3, %r47;
	add.s32 	%r48, %r37, 16;
$L__BB2_7:
	mul.wide.s32 	%rd15, %r50, 8;
	add.s64 	%rd16, %rd2, %rd15;
	ld.global.u64 	%rd17, [%rd16+-16];
	cvta.to.global.u64 	%rd18, %rd17;
	add.s64 	%rd20, %rd18, %rd19;
	ld.shared.v4.f32 	{%f7, %f8, %f9, %f10}, [%r48];
	mul.f32 	%f11, %f2, %f8;
	fma.rn.f32 	%f12, %f1, %f7, %f11;
	mul.f32 	%f13, %f2, %f7;
	mul.f32 	%f14, %f1, %f8;
	sub.f32 	%f15, %f13, %f14;
	ld.global.v2.f32 	{%f16, %f17}, [%rd20];
	add.f32 	%f18, %f16, %f12;
	add.f32 	%f19, %f15, %f17;
	st.global.v2.f32 	[%rd20], {%f18, %f19};
	ld.global.u64 	%rd21, [%rd16+-8];
	cvta.to.global.u64 	%rd22, %rd21;
	add.s64 	%rd23, %rd22, %rd19;
	mul.f32 	%f20, %f2, %f10;
	fma.rn.f32 	%f21, %f1, %f9, %f20;
	mul.f32 	%f22, %f2, %f9;
	mul.f32 	%f23, %f1, %f10;
	sub.f32 	%f24, %f22, %f23;
	ld.global.v2.f32 	{%f25, %f26}, [%rd23];
	add.f32 	%f27, %f25, %f21;
	add.f32 	%f28, %f24, %f26;
	st.global.v2.f32 	[%rd23], {%f27, %f28};
	ld.global.u64 	%rd24, [%rd16];
	cvta.to.global.u64 	%rd25, %rd24;
	add.s64 	%rd26, %rd25, %rd19;
	mul.f32 	%f29, %f4, %f8;
	fma.rn.f32 	%f30, %f3, %f7, %f29;
	mul.f32 	%f31, %f4, %f7;
	mul.f32 	%f32, %f3, %f8;
	sub.f32 	%f33, %f31, %f32;
	ld.global.v2.f32 	{%f34, %f35}, [%rd26];
	add.f32 	%f36, %f34, %f30;
	add.f32 	%f37, %f33, %f35;
	st.global.v2.f32 	[%rd26], {%f36, %f37};
	add.s32 	%r50, %r50, 4;
	ld.global.u64 	%rd27, [%rd16+8];
	cvta.to.global.u64 	%rd28, %rd27;
	add.s64 	%rd29, %rd28, %rd19;
	mul.f32 	%f38, %f4, %f10;
	fma.rn.f32 	%f39, %f3, %f9, %f38;
	mul.f32 	%f40, %f4, %f9;
	mul.f32 	%f41, %f3, %f10;
	sub.f32 	%f42, %f40, %f41;
	ld.global.v2.f32 	{%f43, %f44}, [%rd29];
	add.f32 	%f45, %f43, %f39;
	add.f32 	%f46, %f42, %f44;
	st.global.v2.f32 	[%rd29], {%f45, %f46};
	add.s32 	%r49, %r49, 1;
	add.s32 	%r48, %r48, 16;
	setp.ne.s32 	%p4, %r49, -1;
	@%p4 bra 	$L__BB2_7;
	setp.ne.s32 	%p5, %r47, %r2;
	add.s32 	%r47, %r47, 1;
	@%p5 bra 	$L__BB2_6;
$L__BB2_9:
	mov.u32 	%r38, %ntid.x;
	mov.u32 	%r39, %nctaid.x;
	mul.lo.s32 	%r40, %r38, %r39;
	shl.b32 	%r41, %r40, 1;
	cvt.s64.s32 	%rd30, %r41;
	add.s64 	%rd32, %rd32, %rd30;
	add.s32 	%r45, %r45, 1;
	setp.ne.s32 	%p6, %r45, %r20;
	@%p6 bra 	$L__BB2_2;
$L__BB2_10:
	ret;

}
	// .globl	_Z16CrossCorrShared2PP6float2S1_ii
.visible .entry _Z16CrossCorrShared2PP6float2S1_ii(
	.param .u64 .ptr .align 1 _Z16CrossCorrShared2PP6float2S1_ii_param_0,
	.param .u64 .ptr .align 1 _Z16CrossCorrShared2PP6float2S1_ii_param_1,
	.param .u32 _Z16CrossCorrShared2PP6float2S1_ii_param_2,
	.param .u32 _Z16CrossCorrShared2PP6float2S1_ii_param_3
)
{
	.reg .pred 	%p<9>;
	.reg .b32 	%r<64>;
	.reg .b32 	%f<51>;
	.reg .b64 	%rd<30>;

	ld.param.u64 	%rd2, [_Z16CrossCorrShared2PP6float2S1_ii_param_0];
	ld.param.u64 	%rd3, [_Z16CrossCorrShared2PP6float2S1_ii_param_1];
	ld.param.u32 	%r27, [_Z16CrossCorrShared2PP6float2S1_ii_param_2];
	ld.param.u32 	%r28, [_Z16CrossCorrShared2PP6float2S1_ii_param_3];
	mov.u32 	%r29, %ntid.x;
	mov.u32 	%r30, %nctaid.x;
	mul.lo.s32 	%r31, %r29, %r30;
	mov.u32 	%r1, %tid.x;
	mov.u32 	%r32, %ctaid.x;
	mad.lo.s32 	%r2, %r32, %r29, %r1;
	mov.u32 	%r3, %ctaid.y;
	mul.lo.s32 	%r4, %r31, %r3;
	shl.b32 	%r5, %r27, 1;
	setp.ge.u32 	%p1, %r1, %r5;
	setp.ge.u32 	%p2, %r3, %r28;
	or.pred  	%p3, %p1, %p2;
	@%p3 bra 	$L__BB3_2;
	cvta.to.global.u64 	%rd4, %rd2;
	mad.lo.s32 	%r33, %r28, %r4, %r2;
	cvt.u64.u32 	%rd5, %r33;
	mul.lo.s32 	%r34, %r3, %r27;
	shl.b32 	%r35, %r34, 1;
	add.s32 	%r36, %r35, %r1;
	shl.b32 	%r37, %r36, 3;
	mov.u32 	%r38, antShar;
	add.s32 	%r39, %r38, %r37;
	mul.wide.u32 	%rd6, %r1, 8;
	add.s64 	%rd7, %rd4, %rd6;
	ld.global.u64 	%rd8, [%rd7];
	cvta.to.global.u64 	%rd9, %rd8;
	shl.b32 	%r40, %r4, 1;
	cvt.u64.u32 	%rd10, %r40;
	add.s64 	%rd11, %rd5, %rd10;
	shl.b64 	%rd12, %rd11, 3;
	add.s64 	%rd13, %rd9, %rd12;
	ld.global.v2.f32 	{%f9, %f10}, [%rd13];
	st.shared.v2.f32 	[%r39], {%f9, %f10};
$L__BB3_2:
	bar.sync 	0;
	setp.lt.s32 	%p4, %r28, 1;
	@%p4 bra 	$L__BB3_10;
	setp.lt.s32 	%p5, %r27, 2;
	shl.b32 	%r6, %r27, 5;
	@%p5 bra 	$L__BB3_10;
	add.s32 	%r7, %r27, -2;
	cvta.to.global.u64 	%rd14, %rd3;
	add.s64 	%rd1, %rd14, 16;
	add.s32 	%r8, %r2, %r4;
	shl.b32 	%r9, %r27, 4;
	mov.b32 	%r57, 0;
	mul.wide.u32 	%rd19, %r8, 8;
$L__BB3_5:
	mul.lo.s32 	%r11, %r57, %r27;
	mov.b32 	%r63, 0;
	mov.u32 	%r59, %r63;
$L__BB3_6:
	add.s32 	%r14, %r59, 1;
	shl.b32 	%r43, %r59, 1;
	shl.b32 	%r44, %r11, 1;
	add.s32 	%r45, %r43, %r44;
	shl.b32 	%r46, %r45, 3;
	mov.u32 	%r47, antShar;
	add.s32 	%r48, %r47, %r46;
	mad.lo.s32 	%r49, %r9, %r43, %r47;
	add.s32 	%r50, %r5, %r43;
	shl.b32 	%r51, %r50, 3;
	add.s32 	%r52, %r47, %r51;
	ld.shared.v4.f32 	{%f1, %f2, %f3, %f4}, [%r48];
	ld.shared.v2.f32 	{%f5, %f6}, [%r49];
	ld.shared.v2.f32 	{%f7, %f8}, [%r52];
	sub.s32 	%r62, %r59, %r27;
	add.s32 	%r53, %r11, %r59;
	shl.b32 	%r54, %r53, 4;
	add.s32 	%r55, %r47, %r54;
	add.s32 	%r61, %r55, 24;
	mad.lo.s32 	%r56, %r6, %r59, %r6;
	add.s32 	%r60, %r47, %r56;
$L__BB3_7:
	mul.wide.s32 	%rd15, %r63, 8;
	add.s64 	%rd16, %rd1, %rd15;
	ld.global.u64 	%rd17, [%rd16+-16];
	cvta.to.global.u64 	%rd18, %rd17;
	add.s64 	%rd20, %rd18, %rd19;
	ld.shared.v2.f32 	{%f11, %f12}, [%r60];
	mul.f32 	%f13, %f2, %f12;
	fma.rn.f32 	%f14, %f1, %f11, %f13;
	mul.f32 	%f15, %f2, %f11;
	mul.f32 	%f16, %f1, %f12;
	sub.f32 	%f17, %f15, %f16;
	ld.global.v2.f32 	{%f18, %f19}, [%rd20];
	add.f32 	%f20, %f18, %f14;
	add.f32 	%f21, %f17, %f19;
	st.global.v2.f32 	[%rd20], {%f20, %f21};
	ld.global.u64 	%rd21, [%rd16+-8];
	cvta.to.global.u64 	%rd22, %rd21;
	add.s64 	%rd23, %rd22, %rd19;
	ld.shared.v2.f32 	{%f22, %f23}, [%r61];
	mul.f32 	%f24, %f6, %f23;
	fma.rn.f32 	%f25, %f5, %f22, %f24;
	mul.f32 	%f26, %f6, %f22;
	mul.f32 	%f27, %f5, %f23;
	sub.f32 	%f28, %f26, %f27;
	ld.global.v2.f32 	{%f29, %f30}, [%rd23];
	add.f32 	%f31, %f29, %f25;
	add.f32 	%f32, %f28, %f30;
	st.global.v2.f32 	[%rd23], {%f31, %f32};
	ld.global.u64 	%rd24, [%rd16];
	cvta.to.global.u64 	%rd25, %rd24;
	add.s64 	%rd26, %rd25, %rd19;
	mul.f32 	%f33, %f4, %f12;
	fma.rn.f32 	%f34, %f3, %f11, %f33;
	mul.f32 	%f35, %f4, %f11;
	mul.f32 	%f36, %f3, %f12;
	sub.f32 	%f37, %f35, %f36;
	ld.global.v2.f32 	{%f38, %f39}, [%rd26];
	add.f32 	%f40, %f38, %f34;
	add.f32 	%f41, %f37, %f39;
	st.global.v2.f32 	[%rd26], {%f40, %f41};
	add.s32 	%r63, %r63, 4;
	ld.global.u64 	%rd27, [%rd16+8];
	cvta.to.global.u64 	%rd28, %rd27;
	add.s64 	%rd29, %rd28, %rd19;
	mul.f32 	%f42, %f8, %f23;
	fma.rn.f32 	%f43, %f7, %f22, %f42;
	mul.f32 	%f44, %f8, %f22;
	mul.f32 	%f45, %f7, %f23;
	sub.f32 	%f46, %f44, %f45;
	ld.global.v2.f32 	{%f47, %f48}, [%rd29];
	add.f32 	%f49, %f47, %f43;
	add.f32 	%f50, %f46, %f48;
	st.global.v2.f32 	[%rd29], {%f49, %f50};
	add.s32 	%r62, %r62, 1;
	add.s32 	%r61, %r61, 16;
	add.s32 	%r60, %r60, %r6;
	setp.ne.s32 	%p6, %r62, -1;
	@%p6 bra 	$L__BB3_7;
	setp.ne.s32 	%p7, %r59, %r7;
	mov.u32 	%r59, %r14;
	@%p7 bra 	$L__BB3_6;
	add.s32 	%r57, %r57, 1;
	setp.ne.s32 	%p8, %r57, %r28;
	@%p8 bra 	$L__BB3_5;
$L__BB3_10:
	ret;

}
	// .globl	_Z16CrossCorrShared3PP6float2S1_ii
.visible .entry _Z16CrossCorrShared3PP6float2S1_ii(
	.param .u64 .ptr .align 1 _Z16CrossCorrShared3PP6float2S1_ii_param_0,
	.param .u64 .ptr .align 1 _Z16CrossCorrShared3PP6float2S1_ii_param_1,
	.param .u32 _Z16CrossCorrShared3PP6float2S1_ii_param_2,
	.param .u32 _Z16CrossCorrShared3PP6float2S1_ii_param_3
)
{
	.reg .pred 	%p<7>;
	.reg .b32 	%r<51>;
	.reg .b32 	%f<47>;
	.reg .b64 	%rd<33>;

	ld.param.u64 	%rd6, [_Z16CrossCorrShared3PP6float2S1_ii_param_1];
	ld.param.u32 	%r20, [_Z16CrossCorrShared3PP6float2S1_ii_param_3];
	mov.u32 	%r1, %tid.x;
	setp.lt.s32 	%p1, %r20, 1;
	@%p1 bra 	$L__BB4_10;
	ld.param.u32 	%r42, [_Z16CrossCorrShared3PP6float2S1_ii_param_2];
	mov.u32 	%r22, %ntid.x;
	mov.u32 	%r23, %nctaid.x;
	mul.lo.s32 	%r24, %r22, %r23;
	mov.u32 	%r25, %ctaid.x;
	mad.lo.s32 	%r26, %r25, %r22, %r1;
	mov.u32 	%r27, %ctaid.y;
	mul.lo.s32 	%r28, %r24, %r27;
	mad.lo.s32 	%r29, %r20, %r28, %r26;
	cvt.u64.u32 	%rd32, %r29;
	add.s32 	%r2, %r42, -2;
	neg.s32 	%r3, %r42;
	cvta.to.global.u64 	%rd7, %rd6;
	add.s64 	%rd2, %rd7, 16;
	add.s32 	%r4, %r26, %r28;
	mov.b32 	%r45, 0;
	mul.wide.u32 	%rd19, %r4, 8;
$L__BB4_2:
	ld.param.u32 	%r43, [_Z16CrossCorrShared3PP6float2S1_ii_param_2];
	shl.b32 	%r30, %r43, 1;
	setp.ge.u32 	%p2, %r1, %r30;
	@%p2 bra 	$L__BB4_4;
	ld.param.u64 	%rd31, [_Z16CrossCorrShared3PP6float2S1_ii_param_0];
	cvta.to.global.u64 	%rd8, %rd31;
	mul.wide.u32 	%rd9, %r1, 8;
	add.s64 	%rd10, %rd8, %rd9;
	ld.global.u64 	%rd11, [%rd10];
	cvta.to.global.u64 	%rd12, %rd11;
	shl.b64 	%rd13, %rd32, 3;
	add.s64 	%rd14, %rd12, %rd13;
	ld.global.v2.f32 	{%f5, %f6}, [%rd14];
	shl.b32 	%r31, %r1, 3;
	mov.u32 	%r32, sharData;
	add.s32 	%r33, %r32, %r31;
	st.shared.v2.f32 	[%r33], {%f5, %f6};
$L__BB4_4:
	ld.param.u32 	%r44, [_Z16CrossCorrShared3PP6float2S1_ii_param_2];
	setp.lt.s32 	%p3, %r44, 2;
	bar.sync 	0;
	@%p3 bra 	$L__BB4_9;
	mov.b32 	%r50, 0;
	mov.u32 	%r47, %r50;
$L__BB4_6:
	shl.b32 	%r35, %r47, 4;
	mov.u32 	%r36, sharData;
	add.s32 	%r37, %r36, %r35;
	ld.shared.v4.f32 	{%f1, %f2, %f3, %f4}, [%r37];
	add.s32 	%r49, %r3, %r47;
	add.s32 	%r48, %r37, 16;
$L__BB4_7:
	mul.wide.s32 	%rd15, %r50, 8;
	add.s64 	%rd16, %rd2, %rd15;
	ld.global.u64 	%rd17, [%rd16+-16];
	cvta.to.global.u64 	%rd18, %rd17;
	add.s64 	%rd20, %rd18, %rd19;
	ld.shared.v4.f32 	{%f7, %f8, %f9, %f10}, [%r48];
	mul.f32 	%f11, %f2, %f8;
	fma.rn.f32 	%f12, %f1, %f7, %f11;
	mul.f32 	%f13, %f2, %f7;
	mul.f32 	%f14, %f1, %f8;
	sub.f32 	%f15, %f13, %f14;
	ld.global.v2.f32 	{%f16, %f17}, [%rd20];
	add.f32 	%f18, %f16, %f12;
	add.f32 	%f19, %f15, %f17;
	st.global.v2.f32 	[%rd20], {%f18, %f19};
	ld.global.u64 	%rd21, [%rd16+-8];
	cvta.to.global.u64 	%rd22, %rd21;
	add.s64 	%rd23, %rd22, %rd19;
	mul.f32 	%f20, %f2, %f10;
	fma.rn.f32 	%f21, %f1, %f9, %f20;
	mul.f32 	%f22, %f2, %f9;
	mul.f32 	%f23, %f1, %f10;
	sub.f32 	%f24, %f22, %f23;
	ld.global.v2.f32 	{%f25, %f26}, [%rd23];
	add.f32 	%f27, %f25, %f21;
	add.f32 	%f28, %f24, %f26;
	st.global.v2.f32 	[%rd23], {%f27, %f28};
	ld.global.u64 	%rd24, [%rd16];
	cvta.to.global.u64 	%rd25, %rd24;
	add.s64 	%rd26, %rd25, %rd19;
	mul.f32 	%f29, %f4, %f8;
	fma.rn.f32 	%f30, %f3, %f7, %f29;
	mul.f32 	%f31, %f4, %f7;
	mul.f32 	%f32, %f3, %f8;
	sub.f32 	%f33, %f31, %f32;
	ld.global.v2.f32 	{%f34, %f35}, [%rd26];
	add.f32 	%f36, %f34, %f30;
	add.f32 	%f37, %f33, %f35;
	st.global.v2.f32 	[%rd26], {%f36, %f37};
	add.s32 	%r50, %r50, 4;
	ld.global.u64 	%rd27, [%rd16+8];
	cvta.to.global.u64 	%rd28, %rd27;
	add.s64 	%rd29, %rd28, %rd19;
	mul.f32 	%f38, %f4, %f10;
	fma.rn.f32 	%f39, %f3, %f9, %f38;
	mul.f32 	%f40, %f4, %f9;
	mul.f32 	%f41, %f3, %f10;
	sub.f32 	%f42, %f40, %f41;
	ld.global.v2.f32 	{%f43, %f44}, [%rd29];
	add.f32 	%f45, %f43, %f39;
	add.f32 	%f46, %f42, %f44;
	st.global.v2.f32 	[%rd29], {%f45, %f46};
	add.s32 	%r49, %r49, 1;
	add.s32 	%r48, %r48, 16;
	setp.ne.s32 	%p4, %r49, -1;
	@%p4 bra 	$L__BB4_7;
	setp.ne.s32 	%p5, %r47, %r2;
	add.s32 	%r47, %r47, 1;
	@%p5 bra 	$L__BB4_6;
$L__BB4_9:
	mov.u32 	%r38, %ntid.x;
	mov.u32 	%r39, %nctaid.x;
	mul.lo.s32 	%r40, %r38, %r39;
	shl.b32 	%r41, %r40, 1;
	cvt.s64.s32 	%rd30, %r41;
	add.s64 	%rd32, %rd32, %rd30;
	add.s32 	%r45, %r45, 1;
	setp.ne.s32 	%p6, %r45, %r20;
	@%p6 bra 	$L__BB4_2;
$L__BB4_10:
	ret;

}


// ===== COMPILED SASS (sm_100) =====

	.target	sm_100

	.elftype	@"ET_EXEC"


//--------------------- .note.nv.tkinfo           --------------------------
	.section	.note.nv.tkinfo,"",@"SHT_NOTE"
	.sectionflags	@"SHF_NOTE_NV_TKINFO"
	.tkinfo
        /*0018*/ 	.word	0x00000002
        /*0030*/ 	.string	""
        /*0030*/ 	.string	"ptxas"
        /*0030*/ 	.string	"Cuda compilation tools, release 13.0, V13.0.88"
        /*0030*/ 	.string	"Build cuda_13.0.r13.0/compiler.36424714_0"
        /*0030*/ 	.string	"-arch sm_100 -m 64 "



//--------------------- .note.nv.cuinfo           --------------------------
	.section	.note.nv.cuinfo,"",@"SHT_NOTE"
	.sectionflags	@"SHF_NOTE_NV_CUINFO"
        /*0018*/ 	.short	0x0002
        /*001a*/ 	.short	0x0064
        /*001c*/ 	.short	0x0082
	.zero		2


//--------------------- .nv.info                  --------------------------
	.section	.nv.info,"",@"SHT_CUDA_INFO"
	.align	4


	//----- nvinfo : EIATTR_REGCOUNT
	.align		4
        /*0000*/ 	.byte	0x04, 0x2f
        /*0002*/ 	.short	(.L_2 - .L_1)
	.align		4
.L_1:
        /*0004*/ 	.word	index@(_Z9fillArrayP6float2i)
        /*0008*/ 	.word	0x00000016


	//----- nvinfo : EIATTR_FRAME_SIZE
	.align		4
.L_2:
        /*000c*/ 	.byte	0x04, 0x11
        /*000e*/ 	.short	(.L_4 - .L_3)
	.align		4
.L_3:
        /*0010*/ 	.word	index@($__internal_0_$__cuda_sm3x_div_rn_noftz_f32_slowpath)
        /*0014*/ 	.word	0x00000020


	//----- nvinfo : EIATTR_FRAME_SIZE
	.align		4
.L_4:
        /*0018*/ 	.byte	0x04, 0x11
        /*001a*/ 	.short	(.L_6 - .L_5)
	.align		4
.L_5:
        /*001c*/ 	.word	index@(_Z9fillArrayP6float2i)
        /*0020*/ 	.word	0x00000020


	//----- nvinfo : EIATTR_REGCOUNT
	.align		4
.L_6:
        /*0024*/ 	.byte	0x04, 0x2f
        /*0026*/ 	.short	(.L_8 - .L_7)
	.align		4
.L_7:
        /*0028*/ 	.word	index@(_Z9CrossCorrPP6float2S1_ii)
        /*002c*/ 	.word	0x0000001e


	//----- nvinfo : EIATTR_FRAME_SIZE
	.align		4
.L_8:
        /*0030*/ 	.byte	0x04, 0x11
        /*0032*/ 	.short	(.L_10 - .L_9)
	.align		4
.L_9:
        /*0034*/ 	.word	index@(_Z9CrossCorrPP6float2S1_ii)
        /*0038*/ 	.word	0x00000000


	//----- nvinfo : EIATTR_REGCOUNT
	.align		4
.L_10:
        /*003c*/ 	.byte	0x04, 0x2f
        /*003e*/ 	.short	(.L_12 - .L_11)
	.align		4
.L_11:
        /*0040*/ 	.word	index@(_Z15CrossCorrSharedPP6float2S1_ii)
        /*0044*/ 	.word	0x0000001e


	//----- nvinfo : EIATTR_FRAME_SIZE
	.align		4
.L_12:
        /*0048*/ 	.byte	0x04, 0x11
        /*004a*/ 	.short	(.L_14 - .L_13)
	.align		4
.L_13:
        /*004c*/ 	.word	index@(_Z15CrossCorrSharedPP6float2S1_ii)
        /*0050*/ 	.word	0x00000000


	//----- nvinfo : EIATTR_REGCOUNT
	.align		4
.L_14:
        /*0054*/ 	.byte	0x04, 0x2f
        /*0056*/ 	.short	(.L_16 - .L_15)
	.align		4
.L_15:
        /*0058*/ 	.word	index@(_Z16CrossCorrShared2PP6float2S1_ii)
        /*005c*/ 	.word	0x00000020


	//----- nvinfo : EIATTR_FRAME_SIZE
	.align		4
.L_16:
        /*0060*/ 	.byte	0x04, 0x11
        /*0062*/ 	.short	(.L_18 - .L_17)
	.align		4
.L_17:
        /*0064*/ 	.word	index@(_Z16CrossCorrShared2PP6float2S1_ii)
        /*0068*/ 	.word	0x00000000


	//----- nvinfo : EIATTR_REGCOUNT
	.align		4
.L_18:
        /*006c*/ 	.byte	0x04, 0x2f
        /*006e*/ 	.short	(.L_20 - .L_19)
	.align		4
.L_19:
        /*0070*/ 	.word	index@(_Z16CrossCorrShared3PP6float2S1_ii)
        /*0074*/ 	.word	0x0000001e


	//----- nvinfo : EIATTR_FRAME_SIZE
	.align		4
.L_20:
        /*0078*/ 	.byte	0x04, 0x11
        /*007a*/ 	.short	(.L_22 - .L_21)
	.align		4
.L_21:
        /*007c*/ 	.word	index@(_Z16CrossCorrShared3PP6float2S1_ii)
        /*0080*/ 	.word	0x00000000


	//----- nvinfo : EIATTR_MIN_STACK_SIZE
	.align		4
.L_22:
        /*0084*/ 	.byte	0x04, 0x12
        /*0086*/ 	.short	(.L_24 - .L_23)
	.align		4
.L_23:
        /*0088*/ 	.word	index@(_Z16CrossCorrShared3PP6float2S1_ii)
        /*008c*/ 	.word	0x00000000


	//----- nvinfo : EIATTR_MIN_STACK_SIZE
	.align		4
.L_24:
        /*0090*/ 	.byte	0x04, 0x12
        /*0092*/ 	.short	(.L_26 - .L_25)
	.align		4
.L_25:
        /*0094*/ 	.word	index@(_Z16CrossCorrShared2PP6float2S1_ii)
        /*0098*/ 	.word	0x00000000


	//----- nvinfo : EIATTR_MIN_STACK_SIZE
	.align		4
.L_26:
        /*009c*/ 	.byte	0x04, 0x12
        /*009e*/ 	.short	(.L_28 - .L_27)
	.align		4
.L_27:
        /*00a0*/ 	.word	index@(_Z15CrossCorrSharedPP6float2S1_ii)
        /*00a4*/ 	.word	0x00000000


	//----- nvinfo : EIATTR_MIN_STACK_SIZE
	.align		4
.L_28:
        /*00a8*/ 	.byte	0x04, 0x12
        /*00aa*/ 	.short	(.L_30 - .L_29)
	.align		4
.L_29:
        /*00ac*/ 	.word	index@(_Z9CrossCorrPP6float2S1_ii)
        /*00b0*/ 	.word	0x00000000


	//----- nvinfo : EIATTR_MIN_STACK_SIZE
	.align		4
.L_30:
        /*00b4*/ 	.byte	0x04, 0x12
        /*00b6*/ 	.short	(.L_32 - .L_31)
	.align		4
.L_31:
        /*00b8*/ 	.word	index@(_Z9fillArrayP6float2i)
        /*00bc*/ 	.word	0x00000020
.L_32:


//--------------------- .nv.compat                --------------------------
	.section	.nv.compat,"",@"SHT_CUDA_COMPAT_INFO"
	.align	4
        /*0000*/ 	.byte	0x02, 0x09, 0x00, 0x00, 0x02, 0x02, 0x01, 0x00, 0x02, 0x05, 0x05, 0x00, 0x03, 0x07, 0x01, 0x01
        /*0010*/ 	.byte	0x02, 0x03, 0x00, 0x00, 0x02, 0x06, 0x01, 0x00, 0x04, 0x0b, 0x08, 0x00, 0x01, 0x00, 0x00, 0x00
        /*0020*/ 	.byte	0x00, 0x00, 0x00, 0x00


//--------------------- .nv.info._Z16CrossCorrShared3PP6float2S1_ii --------------------------
	.section	.nv.info._Z16CrossCorrShared3PP6float2S1_ii,"",@"SHT_CUDA_INFO"
	.sectionflags	@""
	.align	4


	//----- nvinfo : EIATTR_CUDA_API_VERSION
	.align		4
        /*0000*/ 	.byte	0x04, 0x37
        /*0002*/ 	.short	(.L_34 - .L_33)
.L_33:
        /*0004*/ 	.word	0x00000082


	//----- nvinfo : EIATTR_KPARAM_INFO
	.align		4
.L_34:
        /*0008*/ 	.byte	0x04, 0x17
        /*000a*/ 	.short	(.L_36 - .L_35)
.L_35:
        /*000c*/ 	.word	0x00000000
        /*0010*/ 	.short	0x0003
        /*0012*/ 	.short	0x0014
        /*0014*/ 	.byte	0x00, 0xf0, 0x11, 0x00


	//----- nvinfo : EIATTR_KPARAM_INFO
	.align		4
.L_36:
        /*0018*/ 	.byte	0x04, 0x17
        /*001a*/ 	.short	(.L_38 - .L_37)
.L_37:
        /*001c*/ 	.word	0x00000000
        /*0020*/ 	.short	0x0002
        /*0022*/ 	.short	0x0010
        /*0024*/ 	.byte	0x00, 0xf0, 0x11, 0x00


	//----- nvinfo : EIATTR_KPARAM_INFO
	.align		4
.L_38:
        /*0028*/ 	.byte	0x04, 0x17
        /*002a*/ 	.short	(.L_40 - .L_39)
.L_39:
        /*002c*/ 	.word	0x00000000
        /*0030*/ 	.short	0x0001
        /*0032*/ 	.short	0x0008
        /*0034*/ 	.byte	0x00, 0xf5, 0x21, 0x00


	//----- nvinfo : EIATTR_KPARAM_INFO
	.align		4
.L_40:
        /*0038*/ 	.byte	0x04, 0x17
        /*003a*/ 	.short	(.L_42 - .L_41)
.L_41:
        /*003c*/ 	.word	0x00000000
        /*0040*/ 	.short	0x0000
        /*0042*/ 	.short	0x0000
        /*0044*/ 	.byte	0x00, 0xf5, 0x21, 0x00


	//----- nvinfo : EIATTR_SPARSE_MMA_MASK
	.align		4
.L_42:
        /*0048*/ 	.byte	0x03, 0x50
        /*004a*/ 	.short	0x0000


	//----- nvinfo : EIATTR_MAXREG_COUNT
	.align		4
        /*004c*/ 	.byte	0x03, 0x1b
        /*004e*/ 	.short	0x00ff


	//----- nvinfo : EIATTR_NUM_BARRIERS
	.align		4
        /*0050*/ 	.byte	0x02, 0x4c
        /*0052*/ 	.byte	0x01
	.zero		1


	//----- nvinfo : EIATTR_MERCURY_ISA_VERSION
	.align		4
        /*0054*/ 	.byte	0x03, 0x5f
        /*0056*/ 	.short	0x0101


	//----- nvinfo : EIATTR_VRC_CTA_INIT_COUNT
	.align		4
        /*0058*/ 	.byte	0x02, 0x4a
	.zero		1
	.zero		1


	//----- nvinfo : EIATTR_EXIT_INSTR_OFFSETS
	.align		4
        /*005c*/ 	.byte	0x04, 0x1c
        /*005e*/ 	.short	(.L_44 - .L_43)


	//   ....[0]....
.L_43:
        /*0060*/ 	.word	0x00000030


	//   ....[1]....
        /*0064*/ 	.word	0x00000700


	//----- nvinfo : EIATTR_CBANK_PARAM_SIZE
	.align		4
.L_44:
        /*0068*/ 	.byte	0x03, 0x19
        /*006a*/ 	.short	0x0018


	//----- nvinfo : EIATTR_PARAM_CBANK
	.align		4
        /*006c*/ 	.byte	0x04, 0x0a
        /*006e*/ 	.short	(.L_46 - .L_45)
	.align		4
.L_45:
        /*0070*/ 	.word	index@(.nv.constant0._Z16CrossCorrShared3PP6float2S1_ii)
        /*0074*/ 	.short	0x0380
        /*0076*/ 	.short	0x0018


	//----- nvinfo : EIATTR_SW_WAR
	.align		4
.L_46:
        /*0078*/ 	.byte	0x04, 0x36
        /*007a*/ 	.short	(.L_48 - .L_47)
.L_47:
        /*007c*/ 	.word	0x00000008
.L_48:


//--------------------- .nv.info._Z16CrossCorrShared2PP6float2S1_ii --------------------------
	.section	.nv.info._Z16CrossCorrShared2PP6float2S1_ii,"",@"SHT_CUDA_INFO"
	.sectionflags	@""
	.align	4


	//----- nvinfo : EIATTR_CUDA_API_VERSION
	.align		4
        /*0000*/ 	.byte	0x04, 0x37
        /*0002*/ 	.short	(.L_50 - .L_49)
.L_49:
        /*0004*/ 	.word	0x00000082


	//----- nvinfo : EIATTR_KPARAM_INFO
	.align		4
.L_50:
        /*0008*/ 	.byte	0x04, 0x17
        /*000a*/ 	.short	(.L_52 - .L_51)
.L_51:
        /*000c*/ 	.word	0x00000000
        /*0010*/ 	.short	0x0003
        /*0012*/ 	.short	0x0014
        /*0014*/ 	.byte	0x00, 0xf0, 0x11, 0x00


	//----- nvinfo : EIATTR_KPARAM_INFO
	.align		4
.L_52:
        /*0018*/ 	.byte	0x04, 0x17
        /*001a*/ 	.short	(.L_54 - .L_53)
.L_53:
        /*001c*/ 	.word	0x00000000
        /*0020*/ 	.short	0x0002
        /*0022*/ 	.short	0x0010
        /*0024*/ 	.byte	0x00, 0xf0, 0x11, 0x00


	//----- nvinfo : EIATTR_KPARAM_INFO
	.align		4
.L_54:
        /*0028*/ 	.byte	0x04, 0x17
        /*002a*/ 	.short	(.L_56 - .L_55)
.L_55:
        /*002c*/ 	.word	0x00000000
        /*0030*/ 	.short	0x0001
        /*0032*/ 	.short	0x0008
        /*0034*/ 	.byte	0x00, 0xf5, 0x21, 0x00


	//----- nvinfo : EIATTR_KPARAM_INFO
	.align		4
.L_56:
        /*0038*/ 	.byte	0x04, 0x17
        /*003a*/ 	.short	(.L_58 - .L_57)
.L_57:
        /*003c*/ 	.word	0x00000000
        /*0040*/ 	.short	0x0000
        /*0042*/ 	.short	0x0000
        /*0044*/ 	.byte	0x00, 0xf5, 0x21, 0x00


	//----- nvinfo : EIATTR_SPARSE_MMA_MASK
	.align		4
.L_58:
        /*0048*/ 	.byte	0x03, 0x50
        /*004a*/ 	.short	0x0000


	//----- nvinfo : EIATTR_MAXREG_COUNT
	.align		4
        /*004c*/ 	.byte	0x03, 0x1b
        /*004e*/ 	.short	0x00ff


	//----- nvinfo : EIATTR_NUM_BARRIERS
	.align		4
        /*0050*/ 	.byte	0x02, 0x4c
        /*0052*/ 	.byte	0x01
	.zero		1


	//----- nvinfo : EIATTR_MERCURY_ISA_VERSION
	.align		4
        /*0054*/ 	.byte	0x03, 0x5f
        /*0056*/ 	.short	0x0101


	//----- nvinfo : EIATTR_VRC_CTA_INIT_COUNT
	.align		4
        /*0058*/ 	.byte	0x02, 0x4a
	.zero		1
	.zero		1


	//----- nvinfo : EIATTR_EXIT_INSTR_OFFSETS
	.align		4
        /*005c*/ 	.byte	0x04, 0x1c
        /*005e*/ 	.short	(.L_60 - .L_59)


	//   ....[0]....
.L_59:
        /*0060*/ 	.word	0x00000210


	//   ....[1]....
        /*0064*/ 	.word	0x00000240


	//   ....[2]....
        /*0068*/ 	.word	0x000007e0


	//----- nvinfo : EIATTR_CBANK_PARAM_SIZE
	.align		4
.L_60:
        /*006c*/ 	.byte	0x03, 0x19
        /*006e*/ 	.short	0x0018


	//----- nvinfo : EIATTR_PARAM_CBANK
	.align		4
        /*0070*/ 	.byte	0x04, 0x0a
        /*0072*/ 	.short	(.L_62 - .L_61)
	.align		4
.L_61:
        /*0074*/ 	.word	index@(.nv.constant0._Z16CrossCorrShared2PP6float2S1_ii)
        /*0078*/ 	.short	0x0380
        /*007a*/ 	.short	0x0018


	//----- nvinfo : EIATTR_SW_WAR
	.align		4
.L_62:
        /*007c*/ 	.byte	0x04, 0x36
        /*007e*/ 	.short	(.L_64 - .L_63)
.L_63:
        /*0080*/ 	.word	0x00000008
.L_64:


//--------------------- .nv.info._Z15CrossCorrSharedPP6float2S1_ii --------------------------
	.section	.nv.info._Z15CrossCorrSharedPP6float2S1_ii,"",@"SHT_CUDA_INFO"
	.sectionflags	@""
	.align	4


	//----- nvinfo : EIATTR_CUDA_API_VERSION
	.align		4
        /*0000*/ 	.byte	0x04, 0x37
        /*0002*/ 	.short	(.L_66 - .L_65)
.L_65:
        /*0004*/ 	.word	0x00000082


	//----- nvinfo : EIATTR_KPARAM_INFO
	.align		4
.L_66:
        /*0008*/ 	.byte	0x04, 0x17
        /*000a*/ 	.short	(.L_68 - .L_67)
.L_67:
        /*000c*/ 	.word	0x00000000
        /*0010*/ 	.short	0x0003
        /*0012*/ 	.short	0x0014
        /*0014*/ 	.byte	0x00, 0xf0, 0x11, 0x00


	//----- nvinfo : EIATTR_KPARAM_INFO
	.align		4
.L_68:
        /*0018*/ 	.byte	0x04, 0x17
        /*001a*/ 	.short	(.L_70 - .L_69)
.L_69:
        /*001c*/ 	.word	0x00000000
        /*0020*/ 	.short	0x0002
        /*0022*/ 	.short	0x0010
        /*0024*/ 	.byte	0x00, 0xf0, 0x11, 0x00


	//----- nvinfo : EIATTR_KPARAM_INFO
	.align		4
.L_70:
        /*0028*/ 	.byte	0x04, 0x17
        /*002a*/ 	.short	(.L_72 - .L_71)
.L_71:
        /*002c*/ 	.word	0x00000000
        /*0030*/ 	.short	0x0001
        /*0032*/ 	.short	0x0008
        /*0034*/ 	.byte	0x00, 0xf5, 0x21, 0x00


	//----- nvinfo : EIATTR_KPARAM_INFO
	.align		4
.L_72:
        /*0038*/ 	.byte	0x04, 0x17
        /*003a*/ 	.short	(.L_74 - .L_73)
.L_73:
        /*003c*/ 	.word	0x00000000
        /*0040*/ 	.short	0x0000
        /*0042*/ 	.short	0x0000
        /*0044*/ 	.byte	0x00, 0xf5, 0x21, 0x00


	//----- nvinfo : EIATTR_SPARSE_MMA_MASK
	.align		4
.L_74:
        /*0048*/ 	.byte	0x03, 0x50
        /*004a*/ 	.short	0x0000


	//----- nvinfo : EIATTR_MAXREG_COUNT
	.align		4
        /*004c*/ 	.byte	0x03, 0x1b
        /*004e*/ 	.short	0x00ff


	//----- nvinfo : EIATTR_NUM_BARRIERS
	.align		4
        /*0050*/ 	.byte	0x02, 0x4c
        /*0052*/ 	.byte	0x01
	.zero		1


	//----- nvinfo : EIATTR_MERCURY_ISA_VERSION
	.align		4
        /*0054*/ 	.byte	0x03, 0x5f
        /*0056*/ 	.short	0x0101


	//----- nvinfo : EIATTR_VRC_CTA_INIT_COUNT
	.align		4
        /*0058*/ 	.byte	0x02, 0x4a
	.zero		1
	.zero		1


	//----- nvinfo : EIATTR_EXIT_INSTR_OFFSETS
	.align		4
        /*005c*/ 	.byte	0x04, 0x1c
        /*005e*/ 	.short	(.L_76 - .L_75)


	//   ....[0]....
.L_75:
        /*0060*/ 	.word	0x00000030


	//   ....[1]....
        /*0064*/ 	.word	0x00000700


	//----- nvinfo : EIATTR_CBANK_PARAM_SIZE
	.align		4
.L_76:
        /*0068*/ 	.byte	0x03, 0x19
        /*006a*/ 	.short	0x0018


	//----- nvinfo : EIATTR_PARAM_CBANK
	.align		4
        /*006c*/ 	.byte	0x04, 0x0a
        /*006e*/ 	.short	(.L_78 - .L_77)
	.align		4
.L_77:
        /*0070*/ 	.word	index@(.nv.constant0._Z15CrossCorrSharedPP6float2S1_ii)
        /*0074*/ 	.short	0x0380
        /*0076*/ 	.short	0x0018


	//----- nvinfo : EIATTR_SW_WAR
	.align		4
.L_78:
        /*0078*/ 	.byte	0x04, 0x36
        /*007a*/ 	.short	(.L_80 - .L_79)
.L_79:
        /*007c*/ 	.word	0x00000008
.L_80:


//--------------------- .nv.info._Z9CrossCorrPP6float2S1_ii --------------------------
	.section	.nv.info._Z9CrossCorrPP6float2S1_ii,"",@"SHT_CUDA_INFO"
	.sectionflags	@""
	.align	4


	//----- nvinfo : EIATTR_CUDA_API_VERSION
	.align		4
        /*0000*/ 	.byte	0x04, 0x37
        /*0002*/ 	.short	(.L_82 - .L_81)
.L_81:
        /*0004*/ 	.word	0x00000082


	//----- nvinfo : EIATTR_KPARAM_INFO
	.align		4
.L_82:
        /*0008*/ 	.byte	0x04, 0x17
        /*000a*/ 	.short	(.L_84 - .L_83)
.L_83:
        /*000c*/ 	.word	0x00000000
        /*0010*/ 	.short	0x0003
        /*0012*/ 	.short	0x0014
        /*0014*/ 	.byte	0x00, 0xf0, 0x11, 0x00


	//----- nvinfo : EIATTR_KPARAM_INFO
	.align		4
.L_84:
        /*0018*/ 	.byte	0x04, 0x17
        /*001a*/ 	.short	(.L_86 - .L_85)
.L_85:
        /*001c*/ 	.word	0x00000000
        /*0020*/ 	.short	0x0002
        /*0022*/ 	.short	0x0010
        /*0024*/ 	.byte	0x00, 0xf0, 0x11, 0x00


	//----- nvinfo : EIATTR_KPARAM_INFO
	.align		4
.L_86:
        /*0028*/ 	.byte	0x04, 0x17
        /*002a*/ 	.short	(.L_88 - .L_87)
.L_87:
        /*002c*/ 	.word	0x00000000
        /*0030*/ 	.short	0x0001
        /*0032*/ 	.short	0x0008
        /*0034*/ 	.byte	0x00, 0xf5, 0x21, 0x00


	//----- nvinfo : EIATTR_KPARAM_INFO
	.align		4
.L_88:
        /*0038*/ 	.byte	0x04, 0x17
        /*003a*/ 	.short	(.L_90 - .L_89)
.L_89:
        /*003c*/ 	.word	0x00000000
        /*0040*/ 	.short	0x0000
        /*0042*/ 	.short	0x0000
        /*0044*/ 	.byte	0x00, 0xf5, 0x21, 0x00


	//----- nvinfo : EIATTR_SPARSE_MMA_MASK
	.align		4
.L_90:
        /*0048*/ 	.byte	0x03, 0x50
        /*004a*/ 	.short	0x0000


	//----- nvinfo : EIATTR_MAXREG_COUNT
	.align		4
        /*004c*/ 	.byte	0x03, 0x1b
        /*004e*/ 	.short	0x00ff


	//----- nvinfo : EIATTR_MERCURY_ISA_VERSION
	.align		4
        /*0050*/ 	.byte	0x03, 0x5f
        /*0052*/ 	.short	0x0101


	//----- nvinfo : EIATTR_VRC_CTA_INIT_COUNT
	.align		4
        /*0054*/ 	.byte	0x02, 0x4a
	.zero		1
	.zero		1


	//----- nvinfo : EIATTR_EXIT_INSTR_OFFSETS
	.align		4
        /*0058*/ 	.byte	0x04, 0x1c
        /*005a*/ 	.short	(.L_92 - .L_91)


	//   ....[0]....
.L_91:
        /*005c*/ 	.word	0x00000040


	//   ....[1]....
        /*0060*/ 	.word	0x000000a0


	//   ....[2]....
        /*0064*/ 	.word	0x00000800


	//----- nvinfo : EIATTR_CBANK_PARAM_SIZE
	.align		4
.L_92:
        /*0068*/ 	.byte	0x03, 0x19
        /*006a*/ 	.short	0x0018


	//----- nvinfo : EIATTR_PARAM_CBANK
	.align		4
        /*006c*/ 	.byte	0x04, 0x0a
        /*006e*/ 	.short	(.L_94 - .L_93)
	.align		4
.L_93:
        /*0070*/ 	.word	index@(.nv.constant0._Z9CrossCorrPP6float2S1_ii)
        /*0074*/ 	.short	0x0380
        /*0076*/ 	.short	0x0018


	//----- nvinfo : EIATTR_SW_WAR
	.align		4
.L_94:
        /*0078*/ 	.byte	0x04, 0x36
        /*007a*/ 	.short	(.L_96 - .L_95)
.L_95:
        /*007c*/ 	.word	0x00000008
.L_96:


//--------------------- .nv.info._Z9fillArrayP6float2i --------------------------
	.section	.nv.info._Z9fillArrayP6float2i,"",@"SHT_CUDA_INFO"
	.sectionflags	@""
	.align	4


	//----- nvinfo : EIATTR_CUDA_API_VERSION
	.align		4
        /*0000*/ 	.byte	0x04, 0x37
        /*0002*/ 	.short	(.L_98 - .L_97)
.L_97:
        /*0004*/ 	.word	0x00000082


	//----- nvinfo : EIATTR_KPARAM_INFO
	.align		4
.L_98:
        /*0008*/ 	.byte	0x04, 0x17
        /*000a*/ 	.short	(.L_100 - .L_99)
.L_99:
        /*000c*/ 	.word	0x00000000
        /*0010*/ 	.short	0x0001
        /*0012*/ 	.short	0x0008
        /*0014*/ 	.byte	0x00, 0xf0, 0x11, 0x00


	//----- nvinfo : EIATTR_KPARAM_INFO
	.align		4
.L_100:
        /*0018*/ 	.byte	0x04, 0x17
        /*001a*/ 	.short	(.L_102 - .L_101)
.L_101:
        /*001c*/ 	.word	0x00000000
        /*0020*/ 	.short	0x0000
        /*0022*/ 	.short	0x0000
        /*0024*/ 	.byte	0x00, 0xf5, 0x21, 0x00


	//----- nvinfo : EIATTR_SPARSE_MMA_MASK
	.align		4
.L_102:
        /*0028*/ 	.byte	0x03, 0x50
        /*002a*/ 	.short	0x0000


	//----- nvinfo : EIATTR_MAXREG_COUNT
	.align		4
        /*002c*/ 	.byte	0x03, 0x1b
        /*002e*/ 	.short	0x00ff


	//----- nvinfo : EIATTR_MERCURY_ISA_VERSION
	.align		4
        /*0030*/ 	.byte	0x03, 0x5f
        /*0032*/ 	.short	0x0101


	//----- nvinfo : EIATTR_VRC_CTA_INIT_COUNT
	.align		4
        /*0034*/ 	.byte	0x02, 0x4a
	.zero		1
	.zero		1


	//----- nvinfo : EIATTR_EXIT_INSTR_OFFSETS
	.align		4
        /*0038*/ 	.byte	0x04, 0x1c
        /*003a*/ 	.short	(.L_104 - .L_103)


	//   ....[0]....
.L_103:
        /*003c*/ 	.word	0x000000b0


	//   ....[1]....
        /*0040*/ 	.word	0x00000760


	//----- nvinfo : EIATTR_CRS_STACK_SIZE
	.align		4
.L_104:
        /*0044*/ 	.byte	0x04, 0x1e
        /*0046*/ 	.short	(.L_106 - .L_105)
.L_105:
        /*0048*/ 	.word	0x00000000


	//----- nvinfo : EIATTR_CBANK_PARAM_SIZE
	.align		4
.L_106:
        /*004c*/ 	.byte	0x03, 0x19
        /*004e*/ 	.short	0x000c


	//----- nvinfo : EIATTR_PARAM_CBANK
	.align		4
        /*0050*/ 	.byte	0x04, 0x0a
        /*0052*/ 	.short	(.L_108 - .L_107)
	.align		4
.L_107:
        /*0054*/ 	.word	index@(.nv.constant0._Z9fillArrayP6float2i)
        /*0058*/ 	.short	0x0380
        /*005a*/ 	.short	0x000c


	//----- nvinfo : EIATTR_SW_WAR
	.align		4
.L_108:
        /*005c*/ 	.byte	0x04, 0x36
        /*005e*/ 	.short	(.L_110 - .L_109)
.L_109:
        /*0060*/ 	.word	0x00000008
.L_110:


//--------------------- .nv.callgraph             --------------------------
	.section	.nv.callgraph,"",@"SHT_CUDA_CALLGRAPH"
	.align	4
	.sectionentsize	8
	.align		4
        /*0000*/ 	.word	0x00000000
	.align		4
        /*0004*/ 	.word	0xffffffff
	.align		4
        /*0008*/ 	.word	0x00000000
	.align		4
        /*000c*/ 	.word	0xfffffffe
	.align		4
        /*0010*/ 	.word	0x00000000
	.align		4
        /*0014*/ 	.word	0xfffffffd
	.align		4
        /*0018*/ 	.word	0x00000000
	.align		4
        /*001c*/ 	.word	0xfffffffc


//--------------------- .nv.constant4             --------------------------
	.section	.nv.constant4,"a",@progbits
	.align	8
	.align		8
.nv.constant4:
        /*0000*/ 	.dword	__cudart_i2opi_f


//--------------------- .text._Z16CrossCorrShared3PP6float2S1_ii --------------------------
	.section	.text._Z16CrossCorrShared3PP6float2S1_ii,"ax",@progbits
	.align	128
        .global         _Z16CrossCorrShared3PP6float2S1_ii
        .type           _Z16CrossCorrShared3PP6float2S1_ii,@function
        .size           _Z16CrossCorrShared3PP6float2S1_ii,(.L_x_38 - _Z16CrossCorrShared3PP6float2S1_ii)
        .other          _Z16CrossCorrShared3PP6float2S1_ii,@"STO_CUDA_ENTRY STV_DEFAULT"
_Z16CrossCorrShared3PP6float2S1_ii:
.text._Z16CrossCorrShared3PP6float2S1_ii:
[----:B------:R-:W-:Y:S08]  /*0000*/  LDC R1, c[0x0][0x37c] ;  /* 0x0000df00ff017b82 */ /* 0x000ff00000000800 */
[----:B------:R-:W0:Y:S02]  /*0010*/  LDC R13, c[0x0][0x394] ;  /* 0x0000e500ff0d7b82 */ /* 0x000e240000000800 */
[----:B0-----:R-:W-:-:S13]  /*0020*/  ISETP.GE.AND P0, PT, R13, 0x1, PT ;  /* 0x000000010d00780c */ /* 0x001fda0003f06270 */
[----:B------:R-:W-:Y:S05]  /*0030*/  @!P0 EXIT ;  /* 0x000000000000894d */ /* 0x000fea0003800000 */
[----:B------:R-:W0:Y:S01]  /*0040*/  S2R R12, SR_TID.X ;  /* 0x00000000000c7919 */ /* 0x000e220000002100 */
[----:B------:R-:W1:Y:S01]  /*0050*/  S2UR UR5, SR_CTAID.Y ;  /* 0x00000000000579c3 */ /* 0x000e620000002600 */
[----:B------:R-:W2:Y:S01]  /*0060*/  LDCU UR7, c[0x0][0x360] ;  /* 0x00006c00ff0777ac */ /* 0x000ea20008000800 */
[----:B------:R-:W-:Y:S01]  /*0070*/  HFMA2 R0, -RZ, RZ, 0, 0 ;  /* 0x00000000ff007431 */ /* 0x000fe200000001ff */
[----:B------:R-:W0:Y:S01]  /*0080*/  S2R R3, SR_CTAID.X ;  /* 0x0000000000037919 */ /* 0x000e220000002500 */
[----:B------:R-:W2:Y:S01]  /*0090*/  LDCU UR4, c[0x0][0x370] ;  /* 0x00006e00ff0477ac */ /* 0x000ea20008000800 */
[----:B------:R-:W3:Y:S01]  /*00a0*/  LDCU.64 UR10, c[0x0][0x388] ;  /* 0x00007100ff0a77ac */ /* 0x000ee20008000a00 */
[----:B------:R-:W4:Y:S01]  /*00b0*/  LDCU UR6, c[0x0][0x390] ;  /* 0x00007200ff0677ac */ /* 0x000f220008000800 */
[----:B------:R-:W0:Y:S01]  /*00c0*/  LDCU.64 UR12, c[0x0][0x358] ;  /* 0x00006b00ff0c77ac */ /* 0x000e220008000a00 */
[----:B--2---:R-:W-:-:S04]  /*00d0*/  UIMAD UR4, UR7, UR4, URZ ;  /* 0x00000004070472a4 */ /* 0x004fc8000f8e02ff */
[----:B-1----:R-:W-:Y:S02]  /*00e0*/  UIMAD UR4, UR4, UR5, URZ ;  /* 0x00000005040472a4 */ /* 0x002fe4000f8e02ff */
[----:B---3--:R-:W-:Y:S02]  /*00f0*/  UIADD3 UR10, UP0, UPT, UR10, 0x10, URZ ;  /* 0x000000100a0a7890 */ /* 0x008fe4000ff1e0ff */
[----:B----4-:R-:W-:Y:S02]  /*0100*/  UIADD3 UR6, UPT, UPT, UR6, -0x2, URZ ;  /* 0xfffffffe06067890 */ /* 0x010fe4000fffe0ff */
[----:B------:R-:W-:Y:S01]  /*0110*/  UIADD3.X UR11, UPT, UPT, URZ, UR11, URZ, UP0, !UPT ;  /* 0x0000000bff0b7290 */ /* 0x000fe200087fe4ff */
[----:B0-----:R-:W-:-:S04]  /*0120*/  IMAD R12, R3, UR7, R12 ;  /* 0x00000007030c7c24 */ /* 0x001fc8000f8e020c */
[----:B------:R-:W-:Y:S01]  /*0130*/  IMAD R13, R13, UR4, R12 ;  /* 0x000000040d0d7c24 */ /* 0x000fe2000f8e020c */
[----:B------:R-:W-:Y:S01]  /*0140*/  IADD3 R12, PT, PT, R12, UR4, RZ ;  /* 0x000000040c0c7c10 */ /* 0x000fe2000fffe0ff */
[----:B------:R-:W-:-:S06]  /*0150*/  UMOV UR4, URZ ;  /* 0x000000ff00047c82 */ /* 0x000fcc0008000000 */
.L_x_3:
[----:B0-2---:R-:W0:Y:S01]  /*0160*/  S2R R9, SR_TID.X ;  /* 0x0000000000097919 */ /* 0x005e220000002100 */
[----:B------:R-:W1:Y:S02]  /*0170*/  LDCU.64 UR8, c[0x0][0x390] ;  /* 0x00007200ff0877ac */ /* 0x000e640008000a00 */
[----:B-1----:R-:W-:-:S06]  /*0180*/  USHF.L.U32 UR5, UR8, 0x1, URZ ;  /* 0x0000000108057899 */ /* 0x002fcc00080006ff */
[----:B0-----:R-:W-:-:S13]  /*0190*/  ISETP.GE.U32.AND P0, PT, R9, UR5, PT ;  /* 0x0000000509007c0c */ /* 0x001fda000bf06070 */
[----:B------:R-:W0:Y:S02]  /*01a0*/  @!P0 LDC.64 R2, c[0x0][0x380] ;  /* 0x0000e000ff028b82 */ /* 0x000e240000000a00 */
[----:B0-----:R-:W-:-:S06]  /*01b0*/  @!P0 IMAD.WIDE.U32 R2, R9, 0x8, R2 ;  /* 0x0000000809028825 */ /* 0x001fcc00078e0002 */
[----:B------:R-:W2:Y:S01]  /*01c0*/  @!P0 LDG.E.64 R2, desc[UR12][R2.64] ;  /* 0x0000000c02028981 */ /* 0x000ea2000c1e1b00 */
[----:B------:R-:W0:Y:S01]  /*01d0*/  @!P0 S2R R7, SR_CgaCtaId ;  /* 0x0000000000078919 */ /* 0x000e220000008800 */
[----:B--2---:R-:W-:-:S04]  /*01e0*/  @!P0 LEA R4, P1, R13, R2, 0x3 ;  /* 0x000000020d048211 */ /* 0x004fc800078218ff */
[----:B------:R-:W-:-:S06]  /*01f0*/  @!P0 LEA.HI.X R5, R13, R3, R0, 0x3, P1 ;  /* 0x000000030d058211 */ /* 0x000fcc00008f1c00 */
[----:B------:R-:W2:Y:S01]  /*0200*/  @!P0 LDG.E.64 R4, desc[UR12][R4.64] ;  /* 0x0000000c04048981 */ /* 0x000ea2000c1e1b00 */
[----:B------:R-:W-:Y:S01]  /*0210*/  @!P0 MOV R6, 0x400 ;  /* 0x0000040000068802 */ /* 0x000fe20000000f00 */
[----:B------:R-:W-:Y:S02]  /*0220*/  UISETP.GE.AND UP1, UPT, UR8, 0x2, UPT ;  /* 0x000000020800788c */ /* 0x000fe4000bf26270 */
[----:B------:R-:W-:Y:S01]  /*0230*/  UIADD3 UR4, UPT, UPT, UR4, 0x1, URZ ;  /* 0x0000000104047890 */ /* 0x000fe2000fffe0ff */
[----:B0-----:R-:W-:-:S03]  /*0240*/  @!P0 LEA R6, R7, R6, 0x18 ;  /* 0x0000000607068211 */ /* 0x001fc600078ec0ff */
[----:B------:R-:W-:Y:S01]  /*0250*/  UISETP.NE.AND UP0, UPT, UR4, UR9, UPT ;  /* 0x000000090400728c */ /* 0x000fe2000bf05270 */
[----:B------:R-:W-:-:S05]  /*0260*/  @!P0 LEA R6, R9, R6, 0x3 ;  /* 0x0000000609068211 */ /* 0x000fca00078e18ff */
[----:B--2---:R0:W-:Y:S01]  /*0270*/  @!P0 STS.64 [R6], R4 ;  /* 0x0000000406008388 */ /* 0x0041e20000000a00 */
[----:B------:R-:W-:Y:S06]  /*0280*/  BAR.SYNC.DEFER_BLOCKING 0x0 ;  /* 0x0000000000007b1d */ /* 0x000fec0000010000 */
[----:B------:R-:W-:Y:S05]  /*0290*/  BRA.U !UP1, `(.L_x_0) ;  /* 0x0000000109fc7547 */ /* 0x000fea000b800000 */
[----:B------:R-:W-:Y:S01]  /*02a0*/  HFMA2 R14, -RZ, RZ, 0, 0 ;  /* 0x00000000ff0e7431 */ /* 0x000fe200000001ff */
[----:B------:R-:W-:-:S06]  /*02b0*/  UMOV UR5, URZ ;  /* 0x000000ff00057c82 */ /* 0x000fcc0008000000 */
.L_x_2:
[----:B------:R-:W1:Y:S01]  /*02c0*/  S2UR UR8, SR_CgaCtaId ;  /* 0x00000000000879c3 */ /* 0x000e620000008800 */
[----:B------:R-:W-:Y:S01]  /*02d0*/  UMOV UR7, 0x400 ;  /* 0x0000040000077882 */ /* 0x000fe20000000000 */
[----:B------:R-:W-:Y:S02]  /*02e0*/  UMOV UR9, UR5 ;  /* 0x0000000500097c82 */ /* 0x000fe40008000000 */
[----:B------:R-:W-:Y:S02]  /*02f0*/  UISETP.NE.AND UP2, UPT, UR9, UR6, UPT ;  /* 0x000000060900728c */ /* 0x000fe4000bf45270 */
[----:B-1----:R-:W-:Y:S01]  /*0300*/  ULEA UR7, UR8, UR7, 0x18 ;  /* 0x0000000708077291 */ /* 0x002fe2000f8ec0ff */
[----:B------:R-:W1:Y:S03]  /*0310*/  LDCU UR8, c[0x0][0x390] ;  /* 0x00007200ff0877ac */ /* 0x000e660008000800 */
[----:B------:R-:W-:-:S09]  /*0320*/  ULEA UR7, UR5, UR7, 0x4 ;  /* 0x0000000705077291 */ /* 0x000fd2000f8e20ff */
[----:B0-----:R-:W0:Y:S01]  /*0330*/  LDS.128 R4, [UR7] ;  /* 0x00000007ff047984 */ /* 0x001e220008000c00 */
[----:B------:R-:W-:Y:S02]  /*0340*/  UIADD3 UR7, UPT, UPT, UR7, 0x10, URZ ;  /* 0x0000001007077890 */ /* 0x000fe4000fffe0ff */
[----:B-1----:R-:W-:Y:S02]  /*0350*/  UIADD3 UR8, UPT, UPT, UR5, -UR8, URZ ;  /* 0x8000000805087290 */ /* 0x002fe4000fffe0ff */
[----:B--2---:R-:W-:-:S12]  /*0360*/  UIADD3 UR5, UPT, UPT, UR5, 0x1, URZ ;  /* 0x0000000105057890 */ /* 0x004fd8000fffe0ff */
.L_x_1:
[----:B------:R-:W-:Y:S01]  /*0370*/  MOV R2, UR10 ;  /* 0x0000000a00027c02 */ /* 0x000fe20008000f00 */
[----:B--2---:R-:W0:Y:S01]  /*0380*/  LDS.128 R8, [UR7] ;  /* 0x00000007ff087984 */ /* 0x004e220008000c00 */
[----:B------:R-:W-:-:S03]  /*0390*/  MOV R3, UR11 ;  /* 0x0000000b00037c02 */ /* 0x000fc60008000f00 */
[----:B------:R-:W-:-:S05]  /*03a0*/  IMAD.WIDE R2, R14, 0x8, R2 ;  /* 0x000000080e027825 */ /* 0x000fca00078e0202 */
[----:B------:R-:W2:Y:S02]  /*03b0*/  LDG.E.64 R16, desc[UR12][R2.64+-0x10] ;  /* 0xfffff00c02107981 */ /* 0x000ea4000c1e1b00 */
[----:B--2---:R-:W-:-:S05]  /*03c0*/  IMAD.WIDE.U32 R16, R12, 0x8, R16 ;  /* 0x000000080c107825 */ /* 0x004fca00078e0010 */
[----:B------:R-:W2:Y:S01]  /*03d0*/  LDG.E.64 R18, desc[UR12][R16.64] ;  /* 0x0000000c10127981 */ /* 0x000ea2000c1e1b00 */
[-C--:B0-----:R-:W-:Y:S01]  /*03e0*/  FMUL R15, R5, R9.reuse ;  /* 0x00000009050f7220 */ /* 0x081fe20000400000 */
[----:B------:R-:W-:-:S03]  /*03f0*/  FMUL R20, R4, R9 ;  /* 0x0000000904147220 */ /* 0x000fc60000400000 */
[-C--:B------:R-:W-:Y:S01]  /*0400*/  FFMA R15, R4, R8.reuse, R15 ;  /* 0x00000008040f7223 */ /* 0x080fe2000000000f */
[----:B------:R-:W-:-:S03]  /*0410*/  FFMA R20, R5, R8, -R20 ;  /* 0x0000000805147223 */ /* 0x000fc60000000814 */
[----:B--2---:R-:W-:Y:S01]  /*0420*/  FADD R22, R15, R18 ;  /* 0x000000120f167221 */ /* 0x004fe20000000000 */
[----:B------:R-:W-:-:S05]  /*0430*/  FADD R23, R20, R19 ;  /* 0x0000001314177221 */ /* 0x000fca0000000000 */
[----:B------:R0:W-:Y:S04]  /*0440*/  STG.E.64 desc[UR12][R16.64], R22 ;  /* 0x0000001610007986 */ /* 0x0001e8000c101b0c */
[----:B------:R-:W2:Y:S01]  /*0450*/  LDG.E.64 R18, desc[UR12][R2.64+-0x8] ;  /* 0xfffff80c02127981 */ /* 0x000ea2000c1e1b00 */
[-C--:B------:R-:W-:Y:S01]  /*0460*/  FMUL R15, R5, R11.reuse ;  /* 0x0000000b050f7220 */ /* 0x080fe20000400000 */
[----:B------:R-:W-:Y:S01]  /*0470*/  FMUL R24, R4, R11 ;  /* 0x0000000b04187220 */ /* 0x000fe20000400000 */
[----:B--2---:R-:W-:-:S05]  /*0480*/  IMAD.WIDE.U32 R18, R12, 0x8, R18 ;  /* 0x000000080c127825 */ /* 0x004fca00078e0012 */
[----:B------:R-:W2:Y:S01]  /*0490*/  LDG.E.64 R20, desc[UR12][R18.64] ;  /* 0x0000000c12147981 */ /* 0x000ea2000c1e1b00 */
[-C--:B------:R-:W-:Y:S01]  /*04a0*/  FFMA R15, R4, R10.reuse, R15 ;  /* 0x0000000a040f7223 */ /* 0x080fe2000000000f */
[----:B------:R-:W-:-:S03]  /*04b0*/  FFMA R24, R5, R10, -R24 ;  /* 0x0000000a05187223 */ /* 0x000fc60000000818 */
[----:B--2---:R-:W-:Y:S01]  /*04c0*/  FADD R26, R15, R20 ;  /* 0x000000140f1a7221 */ /* 0x004fe20000000000 */
[----:B------:R-:W-:-:S05]  /*04d0*/  FADD R27, R24, R21 ;  /* 0x00000015181b7221 */ /* 0x000fca0000000000 */
[----:B------:R1:W-:Y:S04]  /*04e0*/  STG.E.64 desc[UR12][R18.64], R26 ;  /* 0x0000001a12007986 */ /* 0x0003e8000c101b0c */
[----:B0-----:R-:W2:Y:S01]  /*04f0*/  LDG.E.64 R16, desc[UR12][R2.64] ;  /* 0x0000000c02107981 */ /* 0x001ea2000c1e1b00 */
        /* <DEDUP_REMOVED lines=9> */
[----:B------:R-:W3:Y:S01]  /*0590*/  LDG.E.64 R8, desc[UR12][R2.64+0x8] ;  /* 0x0000080c02087981 */ /* 0x000ee2000c1e1b00 */
[-C--:B------:R-:W-:Y:S01]  /*05a0*/  FMUL R15, R7, R11.reuse ;  /* 0x0000000b070f7220 */ /* 0x080fe20000400000 */
[----:B-1----:R-:W-:Y:S01]  /*05b0*/  FMUL R18, R6, R11 ;  /* 0x0000000b06127220 */ /* 0x002fe20000400000 */
[----:B---3--:R-:W-:-:S05]  /*05c0*/  IMAD.WIDE.U32 R8, R12, 0x8, R8 ;  /* 0x000000080c087825 */ /* 0x008fca00078e0008 */
[----:B------:R-:W3:Y:S01]  /*05d0*/  LDG.E.64 R22, desc[UR12][R8.64] ;  /* 0x0000000c08167981 */ /* 0x000ee2000c1e1b00 */
[-C--:B------:R-:W-:Y:S01]  /*05e0*/  FFMA R15, R6, R10.reuse, R15 ;  /* 0x0000000a060f7223 */ /* 0x080fe2000000000f */
[----:B------:R-:W-:Y:S01]  /*05f0*/  FFMA R18, R7, R10, -R18 ;  /* 0x0000000a07127223 */ /* 0x000fe20000000812 */
[----:B------:R-:W-:Y:S01]  /*0600*/  UIADD3 UR8, UPT, UPT, UR8, 0x1, URZ ;  /* 0x0000000108087890 */ /* 0x000fe2000fffe0ff */
[----:B------:R-:W-:Y:S01]  /*0610*/  IADD3 R14, PT, PT, R14, 0x4, RZ ;  /* 0x000000040e0e7810 */ /* 0x000fe20007ffe0ff */
[----:B------:R-:W-:Y:S02]  /*0620*/  UIADD3 UR7, UPT, UPT, UR7, 0x10, URZ ;  /* 0x0000001007077890 */ /* 0x000fe4000fffe0ff */
[----:B------:R-:W-:Y:S01]  /*0630*/  UISETP.NE.AND UP1, UPT, UR8, -0x1, UPT ;  /* 0xffffffff0800788c */ /* 0x000fe2000bf25270 */
[----:B---3--:R-:W-:Y:S01]  /*0640*/  FADD R22, R15, R22 ;  /* 0x000000160f167221 */ /* 0x008fe20000000000 */
[----:B------:R-:W-:-:S05]  /*0650*/  FADD R23, R18, R23 ;  /* 0x0000001712177221 */ /* 0x000fca0000000000 */
[----:B------:R2:W-:Y:S02]  /*0660*/  STG.E.64 desc[UR12][R8.64], R22 ;  /* 0x0000001608007986 */ /* 0x0005e4000c101b0c */
[----:B------:R-:W-:Y:S05]  /*0670*/  BRA.U UP1, `(.L_x_1) ;  /* 0xfffffffd013c7547 */ /* 0x000fea000b83ffff */
[----:B------:R-:W-:Y:S05]  /*0680*/  BRA.U UP2, `(.L_x_2) ;  /* 0xfffffffd020c7547 */ /* 0x000fea000b83ffff */
.L_x_0:
[----:B------:R-:W1:Y:S01]  /*0690*/  LDCU UR5, c[0x0][0x360] ;  /* 0x00006c00ff0577ac */ /* 0x000e620008000800 */
[----:B------:R-:W1:Y:S02]  /*06a0*/  LDC R2, c[0x0][0x370] ;  /* 0x0000dc00ff027b82 */ /* 0x000e640000000800 */
[----:B-1----:R-:W-:-:S05]  /*06b0*/  IMAD R2, R2, UR5, RZ ;  /* 0x0000000502027c24 */ /* 0x002fca000f8e02ff */
[----:B------:R-:W-:-:S04]  /*06c0*/  SHF.L.U32 R2, R2, 0x1, RZ ;  /* 0x0000000102027819 */ /* 0x000fc800000006ff */
[----:B------:R-:W-:-:S04]  /*06d0*/  IADD3 R13, P0, PT, R2, R13, RZ ;  /* 0x0000000d020d7210 */ /* 0x000fc80007f1e0ff */
[----:B------:R-:W-:Y:S01]  /*06e0*/  LEA.HI.X.SX32 R0, R2, R0, 0x1, P0 ;  /* 0x0000000002007211 */ /* 0x000fe200000f0eff */
[----:B------:R-:W-:Y:S08]  /*06f0*/  BRA.U UP0, `(.L_x_3) ;  /* 0xfffffff900987547 */ /* 0x000ff0000b83ffff */
[----:B------:R-:W-:Y:S05]  /*0700*/  EXIT ;  /* 0x000000000000794d */ /* 0x000fea0003800000 */
.L_x_4:
[----:B------:R-:W-:-:S00]  /*0710*/  BRA `(.L_x_4) ;  /* 0xfffffffc00fc7947 */ /* 0x000fc0000383ffff */
[----:B------:R-:W-:-:S00]  /*0720*/  NOP ;  /* 0x0000000000007918 */ /* 0x000fc00000000000 */
        /* <DEDUP_REMOVED lines=13> */
.L_x_38:


//--------------------- .text._Z16CrossCorrShared2PP6float2S1_ii --------------------------
	.section	.text._Z16CrossCorrShared2PP6float2S1_ii,"ax",@progbits
	.align	128
        .global         _Z16CrossCorrShared2PP6float2S1_ii
        .type           _Z16CrossCorrShared2PP6float2S1_ii,@function
        .size           _Z16CrossCorrShared2PP6float2S1_ii,(.L_x_39 - _Z16CrossCorrShared2PP6float2S1_ii)
        .other          _Z16CrossCorrShared2PP6float2S1_ii,@"STO_CUDA_ENTRY STV_DEFAULT"
_Z16CrossCorrShared2PP6float2S1_ii:
.text._Z16CrossCorrShared2PP6float2S1_ii:
[----:B------:R-:W-:Y:S01]  /*0000*/  LDC R1, c[0x0][0x37c] ;  /* 0x0000df00ff017b82 */ /* 0x000fe20000000800 */
[----:B------:R-:W0:Y:S01]  /*0010*/  S2R R8, SR_CTAID.Y ;  /* 0x0000000000087919 */ /* 0x000e220000002600 */
[----:B------:R-:W1:Y:S01]  /*0020*/  LDCU.64 UR10, c[0x0][0x390] ;  /* 0x00007200ff0a77ac */ /* 0x000e620008000a00 */
[----:B------:R-:W2:Y:S01]  /*0030*/  S2R R9, SR_TID.X ;  /* 0x0000000000097919 */ /* 0x000ea20000002100 */
[----:B------:R-:W3:Y:S01]  /*0040*/  LDCU.64 UR18, c[0x0][0x358] ;  /* 0x00006b00ff1277ac */ /* 0x000ee20008000a00 */
[----:B-1----:R-:W-:Y:S01]  /*0050*/  USHF.L.U32 UR15, UR10, 0x1, URZ ;  /* 0x000000010a0f7899 */ /* 0x002fe200080006ff */
[----:B0-----:R-:W-:-:S05]  /*0060*/  ISETP.GE.U32.AND P0, PT, R8, UR11, PT ;  /* 0x0000000b08007c0c */ /* 0x001fca000bf06070 */
[----:B--2---:R-:W-:-:S13]  /*0070*/  ISETP.GE.U32.OR P0, PT, R9, UR15, P0 ;  /* 0x0000000f09007c0c */ /* 0x004fda0008706470 */
[----:B------:R-:W0:Y:S02]  /*0080*/  @!P0 LDC.64 R2, c[0x0][0x380] ;  /* 0x0000e000ff028b82 */ /* 0x000e240000000a00 */
[----:B0-----:R-:W-:-:S06]  /*0090*/  @!P0 IMAD.WIDE.U32 R2, R9, 0x8, R2 ;  /* 0x0000000809028825 */ /* 0x001fcc00078e0002 */
[----:B---3--:R-:W2:Y:S01]  /*00a0*/  @!P0 LDG.E.64 R2, desc[UR18][R2.64] ;  /* 0x0000001202028981 */ /* 0x008ea2000c1e1b00 */
[----:B------:R-:W0:Y:S01]  /*00b0*/  LDCU UR5, c[0x0][0x360] ;  /* 0x00006c00ff0577ac */ /* 0x000e220008000800 */
[----:B------:R-:W1:Y:S01]  /*00c0*/  S2R R0, SR_CTAID.X ;  /* 0x0000000000007919 */ /* 0x000e620000002500 */
[----:B------:R-:W0:Y:S02]  /*00d0*/  LDCU UR4, c[0x0][0x370] ;  /* 0x00006e00ff0477ac */ /* 0x000e240008000800 */
[----:B0-----:R-:W-:-:S06]  /*00e0*/  UIMAD UR4, UR5, UR4, URZ ;  /* 0x00000004050472a4 */ /* 0x001fcc000f8e02ff */
[----:B------:R-:W-:Y:S02]  /*00f0*/  IMAD R7, R8, UR4, RZ ;  /* 0x0000000408077c24 */ /* 0x000fe4000f8e02ff */
[----:B-1----:R-:W-:-:S04]  /*0100*/  IMAD R0, R0, UR5, R9 ;  /* 0x0000000500007c24 */ /* 0x002fc8000f8e0209 */
[----:B------:R-:W-:-:S05]  /*0110*/  @!P0 IMAD R4, R7, UR11, R0 ;  /* 0x0000000b07048c24 */ /* 0x000fca000f8e0200 */
[----:B------:R-:W-:-:S04]  /*0120*/  @!P0 LEA R5, P1, R7, R4, 0x1 ;  /* 0x0000000407058211 */ /* 0x000fc800078208ff */
[----:B------:R-:W-:Y:S02]  /*0130*/  @!P0 IADD3.X R6, PT, PT, RZ, RZ, RZ, P1, !PT ;  /* 0x000000ffff068210 */ /* 0x000fe40000ffe4ff */
[----:B--2---:R-:W-:-:S04]  /*0140*/  @!P0 LEA R4, P1, R5, R2, 0x3 ;  /* 0x0000000205048211 */ /* 0x004fc800078218ff */
[----:B------:R-:W-:-:S06]  /*0150*/  @!P0 LEA.HI.X R5, R5, R3, R6, 0x3, P1 ;  /* 0x0000000305058211 */ /* 0x000fcc00008f1c06 */
[----:B------:R-:W2:Y:S01]  /*0160*/  @!P0 LDG.E.64 R4, desc[UR18][R4.64] ;  /* 0x0000001204048981 */ /* 0x000ea2000c1e1b00 */
[----:B------:R-:W-:Y:S01]  /*0170*/  @!P0 IMAD R2, R8, UR10, RZ ;  /* 0x0000000a08028c24 */ /* 0x000fe2000f8e02ff */
[----:B------:R-:W-:Y:S01]  /*0180*/  @!P0 MOV R3, 0x400 ;  /* 0x0000040000038802 */ /* 0x000fe20000000f00 */
[----:B------:R-:W-:Y:S01]  /*0190*/  UISETP.GE.AND UP0, UPT, UR11, 0x1, UPT ;  /* 0x000000010b00788c */ /* 0x000fe2000bf06270 */
[----:B------:R-:W0:Y:S02]  /*01a0*/  @!P0 S2R R6, SR_CgaCtaId ;  /* 0x0000000000068919 */ /* 0x000e240000008800 */
[----:B------:R-:W-:-:S03]  /*01b0*/  @!P0 LEA R2, R2, R9, 0x1 ;  /* 0x0000000902028211 */ /* 0x000fc600078e08ff */
[----:B------:R-:W-:Y:S02]  /*01c0*/  PLOP3.LUT P1, PT, PT, PT, UP0, 0x80, 0x8 ;  /* 0x000000000008781c */ /* 0x000fe40003f2f008 */
[----:B0-----:R-:W-:-:S04]  /*01d0*/  @!P0 LEA R3, R6, R3, 0x18 ;  /* 0x0000000306038211 */ /* 0x001fc800078ec0ff */
[----:B------:R-:W-:-:S05]  /*01e0*/  @!P0 LEA R2, R2, R3, 0x3 ;  /* 0x0000000302028211 */ /* 0x000fca00078e18ff */
[----:B--2---:R0:W-:Y:S01]  /*01f0*/  @!P0 STS.64 [R2], R4 ;  /* 0x0000000402008388 */ /* 0x0041e20000000a00 */
[----:B------:R-:W-:Y:S06]  /*0200*/  BAR.SYNC.DEFER_BLOCKING 0x0 ;  /* 0x0000000000007b1d */ /* 0x000fec0000010000 */
[----:B------:R-:W-:Y:S05]  /*0210*/  @!P1 EXIT ;  /* 0x000000000000994d */ /* 0x000fea0003800000 */
[----:B------:R-:W-:-:S06]  /*0220*/  UISETP.GE.AND UP0, UPT, UR10, 0x2, UPT ;  /* 0x000000020a00788c */ /* 0x000fcc000bf06270 */
[----:B------:R-:W-:-:S13]  /*0230*/  PLOP3.LUT P0, PT, PT, PT, UP0, 0x80, 0x8 ;  /* 0x000000000008781c */ /* 0x000fda0003f0f008 */
[----:B------:R-:W-:Y:S05]  /*0240*/  @!P0 EXIT ;  /* 0x000000000000894d */ /* 0x000fea0003800000 */
[----:B------:R-:W1:Y:S01]  /*0250*/  LDCU.64 UR4, c[0x0][0x388] ;  /* 0x00007100ff0477ac */ /* 0x000e620008000a00 */
[----:B------:R-:W-:Y:S01]  /*0260*/  IADD3 R0, PT, PT, R0, R7, RZ ;  /* 0x0000000700007210 */ /* 0x000fe20007ffe0ff */
[----:B------:R-:W-:Y:S02]  /*0270*/  UIADD3 UR16, UPT, UPT, UR10, -0x2, URZ ;  /* 0xfffffffe0a107890 */ /* 0x000fe4000fffe0ff */
[----:B------:R-:W-:Y:S02]  /*0280*/  USHF.L.U32 UR17, UR10, 0x4, URZ ;  /* 0x000000040a117899 */ /* 0x000fe400080006ff */
[----:B------:R-:W-:Y:S02]  /*0290*/  USHF.L.U32 UR10, UR10, 0x5, URZ ;  /* 0x000000050a0a7899 */ /* 0x000fe400080006ff */
[----:B-1----:R-:W-:-:S03]  /*02a0*/  UIADD3 UR11, UP0, UPT, UR4, 0x10, URZ ;  /* 0x00000010040b7890 */ /* 0x002fc6000ff1e0ff */
[----:B------:R-:W-:Y:S01]  /*02b0*/  UMOV UR4, URZ ;  /* 0x000000ff00047c82 */ /* 0x000fe20008000000 */
[----:B------:R-:W-:-:S12]  /*02c0*/  UIADD3.X UR12, UPT, UPT, URZ, UR5, URZ, UP0, !UPT ;  /* 0x00000005ff0c7290 */ /* 0x000fd800087fe4ff */
.L_x_7:
[----:B------:R-:W1:Y:S01]  /*02d0*/  LDCU.64 UR6, c[0x0][0x390] ;  /* 0x00007200ff0677ac */ /* 0x000e620008000a00 */
[----:B------:R-:W-:Y:S01]  /*02e0*/  HFMA2 R12, -RZ, RZ, 0, 0 ;  /* 0x00000000ff0c7431 */ /* 0x000fe200000001ff */
[----:B------:R-:W-:Y:S01]  /*02f0*/  UMOV UR5, URZ ;  /* 0x000000ff00057c82 */ /* 0x000fe20008000000 */
[----:B-1----:R-:W-:Y:S02]  /*0300*/  UIMAD UR13, UR4, UR6, URZ ;  /* 0x00000006040d72a4 */ /* 0x002fe4000f8e02ff */
[----:B------:R-:W-:-:S04]  /*0310*/  UIADD3 UR4, UPT, UPT, UR4, 0x1, URZ ;  /* 0x0000000104047890 */ /* 0x000fc8000fffe0ff */
[----:B---3--:R-:W-:-:S11]  /*0320*/  UISETP.NE.AND UP1, UPT, UR4, UR7, UPT ;  /* 0x000000070400728c */ /* 0x008fd6000bf25270 */
.L_x_6:
[----:B------:R-:W1:Y:S01]  /*0330*/  S2UR UR8, SR_CgaCtaId ;  /* 0x00000000000879c3 */ /* 0x000e620000008800 */
[----:B------:R-:W-:Y:S01]  /*0340*/  USHF.L.U32 UR6, UR5, 0x1, URZ ;  /* 0x0000000105067899 */ /* 0x000fe200080006ff */
[----:B------:R-:W-:Y:S01]  /*0350*/  UMOV UR7, 0x400 ;  /* 0x0000040000077882 */ /* 0x000fe20000000000 */
[----:B------:R-:W2:Y:S01]  /*0360*/  LDCU UR9, c[0x0][0x390] ;  /* 0x00007200ff0977ac */ /* 0x000ea20008000800 */
[----:B------:R-:W-:Y:S02]  /*0370*/  UISETP.NE.AND UP2, UPT, UR5, UR16, UPT ;  /* 0x000000100500728c */ /* 0x000fe4000bf45270 */
[----:B--2---:R-:W-:Y:S02]  /*0380*/  UIADD3 UR9, UPT, UPT, UR5, -UR9, URZ ;  /* 0x8000000905097290 */ /* 0x004fe4000fffe0ff */
[----:B-1----:R-:W-:Y:S02]  /*0390*/  ULEA UR14, UR8, UR7, 0x18 ;  /* 0x00000007080e7291 */ /* 0x002fe4000f8ec0ff */
[----:B------:R-:W-:-:S02]  /*03a0*/  ULEA UR7, UR13, UR6, 0x1 ;  /* 0x000000060d077291 */ /* 0x000fc4000f8e08ff */
[----:B------:R-:W-:Y:S02]  /*03b0*/  UIADD3 UR8, UPT, UPT, UR15, UR6, URZ ;  /* 0x000000060f087290 */ /* 0x000fe4000fffe0ff */
[----:B------:R-:W-:Y:S02]  /*03c0*/  ULEA UR7, UR7, UR14, 0x3 ;  /* 0x0000000e07077291 */ /* 0x000fe4000f8e18ff */
[----:B------:R-:W-:Y:S02]  /*03d0*/  UIMAD UR6, UR17, UR6, UR14 ;  /* 0x00000006110672a4 */ /* 0x000fe4000f8e020e */
[----:B------:R-:W-:-:S05]  /*03e0*/  ULEA UR8, UR8, UR14, 0x3 ;  /* 0x0000000e08087291 */ /* 0x000fca000f8e18ff */
[----:B0-----:R-:W0:Y:S01]  /*03f0*/  LDS.128 R4, [UR7] ;  /* 0x00000007ff047984 */ /* 0x001e220008000c00 */
[----:B------:R-:W-:-:S03]  /*0400*/  UIADD3 UR7, UPT, UPT, UR13, UR5, URZ ;  /* 0x000000050d077290 */ /* 0x000fc6000fffe0ff */
[----:B------:R-:W1:Y:S01]  /*0410*/  LDS.64 R2, [UR6] ;  /* 0x00000006ff027984 */ /* 0x000e620008000a00 */
[----:B------:R-:W-:Y:S02]  /*0420*/  UIADD3 UR6, UPT, UPT, UR5, 0x1, URZ ;  /* 0x0000000105067890 */ /* 0x000fe4000fffe0ff */
[----:B------:R-:W-:Y:S01]  /*0430*/  ULEA UR7, UR7, UR14, 0x4 ;  /* 0x0000000e07077291 */ /* 0x000fe2000f8e20ff */
[----:B------:R-:W2:Y:S01]  /*0440*/  LDS.64 R8, [UR8] ;  /* 0x00000008ff087984 */ /* 0x000ea20008000a00 */
[----:B------:R-:W-:Y:S02]  /*0450*/  UIMAD UR8, UR5, UR10, UR10 ;  /* 0x0000000a050872a4 */ /* 0x000fe4000f8e020a */
[----:B------:R-:W-:Y:S02]  /*0460*/  UIADD3 UR7, UPT, UPT, UR7, 0x18, URZ ;  /* 0x0000001807077890 */ /* 0x000fe4000fffe0ff */
[----:B------:R-:W-:Y:S01]  /*0470*/  UIADD3 UR8, UPT, UPT, UR14, UR8, URZ ;  /* 0x000000080e087290 */ /* 0x000fe2000fffe0ff */
[----:B---3--:R-:W-:-:S11]  /*0480*/  UMOV UR5, UR6 ;  /* 0x0000000600057c82 */ /* 0x008fd60008000000 */
.L_x_5:
[----:B------:R-:W-:Y:S01]  /*0490*/  MOV R10, UR11 ;  /* 0x0000000b000a7c02 */ /* 0x000fe20008000f00 */
[----:B---3--:R-:W0:Y:S01]  /*04a0*/  LDS.64 R14, [UR8] ;  /* 0x00000008ff0e7984 */ /* 0x008e220008000a00 */
[----:B------:R-:W-:-:S03]  /*04b0*/  MOV R11, UR12 ;  /* 0x0000000c000b7c02 */ /* 0x000fc60008000f00 */
[----:B------:R-:W-:-:S05]  /*04c0*/  IMAD.WIDE R10, R12, 0x8, R10 ;  /* 0x000000080c0a7825 */ /* 0x000fca00078e020a */
[----:B------:R-:W3:Y:S02]  /*04d0*/  LDG.E.64 R18, desc[UR18][R10.64+-0x10] ;  /* 0xfffff0120a127981 */ /* 0x000ee4000c1e1b00 */
[----:B---3--:R-:W-:-:S05]  /*04e0*/  IMAD.WIDE.U32 R18, R0, 0x8, R18 ;  /* 0x0000000800127825 */ /* 0x008fca00078e0012 */
[----:B------:R-:W3:Y:S01]  /*04f0*/  LDG.E.64 R20, desc[UR18][R18.64] ;  /* 0x0000001212147981 */ /* 0x000ee2000c1e1b00 */
[-C--:B0-----:R-:W-:Y:S01]  /*0500*/  FMUL R13, R5, R15.reuse ;  /* 0x0000000f050d7220 */ /* 0x081fe20000400000 */
[----:B------:R-:W-:-:S03]  /*0510*/  FMUL R16, R4, R15 ;  /* 0x0000000f04107220 */ /* 0x000fc60000400000 */
[-C--:B------:R-:W-:Y:S01]  /*0520*/  FFMA R13, R4, R14.reuse, R13 ;  /* 0x0000000e040d7223 */ /* 0x080fe2000000000d */
[----:B------:R-:W-:-:S03]  /*0530*/  FFMA R16, R5, R14, -R16 ;  /* 0x0000000e05107223 */ /* 0x000fc60000000810 */
[----:B---3--:R-:W-:Y:S01]  /*0540*/  FADD R24, R13, R20 ;  /* 0x000000140d187221 */ /* 0x008fe20000000000 */
[----:B------:R-:W-:Y:S02]  /*0550*/  FADD R25, R16, R21 ;  /* 0x0000001510197221 */ /* 0x000fe40000000000 */
[----:B------:R-:W1:Y:S04]  /*0560*/  LDS.64 R16, [UR7] ;  /* 0x00000007ff107984 */ /* 0x000e680008000a00 */
[----:B------:R0:W-:Y:S04]  /*0570*/  STG.E.64 desc[UR18][R18.64], R24 ;  /* 0x0000001812007986 */ /* 0x0001e8000c101b12 */
[----:B------:R-:W3:Y:S02]  /*0580*/  LDG.E.64 R20, desc[UR18][R10.64+-0x8] ;  /* 0xfffff8120a147981 */ /* 0x000ee4000c1e1b00 */
[----:B---3--:R-:W-:-:S05]  /*0590*/  IMAD.WIDE.U32 R20, R0, 0x8, R20 ;  /* 0x0000000800147825 */ /* 0x008fca00078e0014 */
[----:B------:R-:W3:Y:S01]  /*05a0*/  LDG.E.64 R22, desc[UR18][R20.64] ;  /* 0x0000001214167981 */ /* 0x000ee2000c1e1b00 */
[-C--:B-1----:R-:W-:Y:S01]  /*05b0*/  FMUL R13, R3, R17.reuse ;  /* 0x00000011030d7220 */ /* 0x082fe20000400000 */
[----:B------:R-:W-:-:S03]  /*05c0*/  FMUL R26, R2, R17 ;  /* 0x00000011021a7220 */ /* 0x000fc60000400000 */
[-C--:B------:R-:W-:Y:S01]  /*05d0*/  FFMA R13, R2, R16.reuse, R13 ;  /* 0x00000010020d7223 */ /* 0x080fe2000000000d */
[----:B------:R-:W-:-:S03]  /*05e0*/  FFMA R26, R3, R16, -R26 ;  /* 0x00000010031a7223 */ /* 0x000fc6000000081a */
[----:B---3--:R-:W-:Y:S01]  /*05f0*/  FADD R28, R13, R22 ;  /* 0x000000160d1c7221 */ /* 0x008fe20000000000 */
[----:B------:R-:W-:-:S05]  /*0600*/  FADD R29, R26, R23 ;  /* 0x000000171a1d7221 */ /* 0x000fca0000000000 */
[----:B------:R1:W-:Y:S04]  /*0610*/  STG.E.64 desc[UR18][R20.64], R28 ;  /* 0x0000001c14007986 */ /* 0x0003e8000c101b12 */
[----:B0-----:R-:W3:Y:S01]  /*0620*/  LDG.E.64 R18, desc[UR18][R10.64] ;  /* 0x000000120a127981 */ /* 0x001ee2000c1e1b00 */
[-C--:B------:R-:W-:Y:S01]  /*0630*/  FMUL R13, R7, R15.reuse ;  /* 0x0000000f070d7220 */ /* 0x080fe20000400000 */
[----:B------:R-:W-:Y:S01]  /*0640*/  FMUL R24, R6, R15 ;  /* 0x0000000f06187220 */ /* 0x000fe20000400000 */
[----:B---3--:R-:W-:-:S05]  /*0650*/  IMAD.WIDE.U32 R18, R0, 0x8, R18 ;  /* 0x0000000800127825 */ /* 0x008fca00078e0012 */
[----:B------:R-:W3:Y:S01]  /*0660*/  LDG.E.64 R22, desc[UR18][R18.64] ;  /* 0x0000001212167981 */ /* 0x000ee2000c1e1b00 */
[-C--:B------:R-:W-:Y:S01]  /*0670*/  FFMA R13, R6, R14.reuse, R13 ;  /* 0x0000000e060d7223 */ /* 0x080fe2000000000d */
[----:B------:R-:W-:-:S03]  /*0680*/  FFMA R24, R7, R14, -R24 ;  /* 0x0000000e07187223 */ /* 0x000fc60000000818 */
[----:B---3--:R-:W-:Y:S01]  /*0690*/  FADD R22, R13, R22 ;  /* 0x000000160d167221 */ /* 0x008fe20000000000 */
[----:B------:R-:W-:-:S05]  /*06a0*/  FADD R23, R24, R23 ;  /* 0x0000001718177221 */ /* 0x000fca0000000000 */
[----:B------:R3:W-:Y:S04]  /*06b0*/  STG.E.64 desc[UR18][R18.64], R22 ;  /* 0x0000001612007986 */ /* 0x0007e8000c101b12 */
[----:B------:R-:W4:Y:S01]  /*06c0*/  LDG.E.64 R14, desc[UR18][R10.64+0x8] ;  /* 0x000008120a0e7981 */ /* 0x000f22000c1e1b00 */
[-C--:B--2---:R-:W-:Y:S01]  /*06d0*/  FMUL R13, R9, R17.reuse ;  /* 0x00000011090d7220 */ /* 0x084fe20000400000 */
[----:B-1----:R-:W-:Y:S01]  /*06e0*/  FMUL R20, R8, R17 ;  /* 0x0000001108147220 */ /* 0x002fe20000400000 */
[----:B----4-:R-:W-:-:S05]  /*06f0*/  IMAD.WIDE.U32 R14, R0, 0x8, R14 ;  /* 0x00000008000e7825 */ /* 0x010fca00078e000e */
[----:B------:R-:W2:Y:S01]  /*0700*/  LDG.E.64 R24, desc[UR18][R14.64] ;  /* 0x000000120e187981 */ /* 0x000ea2000c1e1b00 */
[-C--:B------:R-:W-:Y:S01]  /*0710*/  FFMA R13, R8, R16.reuse, R13 ;  /* 0x00000010080d7223 */ /* 0x080fe2000000000d */
[----:B------:R-:W-:Y:S01]  /*0720*/  FFMA R20, R9, R16, -R20 ;  /* 0x0000001009147223 */ /* 0x000fe20000000814 */
[----:B------:R-:W-:Y:S01]  /*0730*/  UIADD3 UR9, UPT, UPT, UR9, 0x1, URZ ;  /* 0x0000000109097890 */ /* 0x000fe2000fffe0ff */
[----:B------:R-:W-:Y:S01]  /*0740*/  IADD3 R12, PT, PT, R12, 0x4, RZ ;  /* 0x000000040c0c7810 */ /* 0x000fe20007ffe0ff */
[----:B------:R-:W-:Y:S02]  /*0750*/  UIADD3 UR8, UPT, UPT, UR8, UR10, URZ ;  /* 0x0000000a08087290 */ /* 0x000fe4000fffe0ff */
[----:B------:R-:W-:Y:S02]  /*0760*/  UISETP.NE.AND UP0, UPT, UR9, -0x1, UPT ;  /* 0xffffffff0900788c */ /* 0x000fe4000bf05270 */
[----:B------:R-:W-:Y:S01]  /*0770*/  UIADD3 UR7, UPT, UPT, UR7, 0x10, URZ ;  /* 0x0000001007077890 */ /* 0x000fe2000fffe0ff */
[----:B--2---:R-:W-:Y:S01]  /*0780*/  FADD R24, R13, R24 ;  /* 0x000000180d187221 */ /* 0x004fe20000000000 */
[----:B------:R-:W-:-:S05]  /*0790*/  FADD R25, R20, R25 ;  /* 0x0000001914197221 */ /* 0x000fca0000000000 */
[----:B------:R3:W-:Y:S01]  /*07a0*/  STG.E.64 desc[UR18][R14.64], R24 ;  /* 0x000000180e007986 */ /* 0x0007e2000c101b12 */
[----:B------:R-:W-:Y:S05]  /*07b0*/  BRA.U UP0, `(.L_x_5) ;  /* 0xfffffffd00347547 */ /* 0x000fea000b83ffff */
[----:B------:R-:W-:Y:S05]  /*07c0*/  BRA.U UP2, `(.L_x_6) ;  /* 0xfffffff902d87547 */ /* 0x000fea000b83ffff */
[----:B------:R-:W-:Y:S05]  /*07d0*/  BRA.U UP1, `(.L_x_7) ;  /* 0xfffffff901bc7547 */ /* 0x000fea000b83ffff */
[----:B------:R-:W-:Y:S05]  /*07e0*/  EXIT ;  /* 0x000000000000794d */ /* 0x000fea0003800000 */
.L_x_8:
        /* <DEDUP_REMOVED lines=9> */
.L_x_39:


//--------------------- .text._Z15CrossCorrSharedPP6float2S1_ii --------------------------
	.section	.text._Z15CrossCorrSharedPP6float2S1_ii,"ax",@progbits
	.align	128
        .global         _Z15CrossCorrSharedPP6float2S1_ii
        .type           _Z15CrossCorrSharedPP6float2S1_ii,@function
        .size           _Z15CrossCorrSharedPP6float2S1_ii,(.L_x_40 - _Z15CrossCorrSharedPP6float2S1_ii)
        .other          _Z15CrossCorrSharedPP6float2S1_ii,@"STO_CUDA_ENTRY STV_DEFAULT"
_Z15CrossCorrSharedPP6float2S1_ii:
.text._Z15CrossCorrSharedPP6float2S1_ii:
        /* <DEDUP_REMOVED lines=22> */
.L_x_12:
        /* <DEDUP_REMOVED lines=22> */
.L_x_11:
        /* <DEDUP_REMOVED lines=11> */
.L_x_10:
        /* <DEDUP_REMOVED lines=50> */
.L_x_9:
        /* <DEDUP_REMOVED lines=8> */
.L_x_13:
        /* <DEDUP_REMOVED lines=15> */
.L_x_40:


//--------------------- .text._Z9CrossCorrPP6float2S1_ii --------------------------
	.section	.text._Z9CrossCorrPP6float2S1_ii,"ax",@progbits
	.align	128
        .global         _Z9CrossCorrPP6float2S1_ii
        .type           _Z9CrossCorrPP6float2S1_ii,@function
        .size           _Z9CrossCorrPP6float2S1_ii,(.L_x_41 - _Z9CrossCorrPP6float2S1_ii)
        .other          _Z9CrossCorrPP6float2S1_ii,@"STO_CUDA_ENTRY STV_DEFAULT"
_Z9CrossCorrPP6float2S1_ii:
.text._Z9CrossCorrPP6float2S1_ii:
[----:B------:R-:W-:Y:S08]  /*0000*/  LDC R1, c[0x0][0x37c] ;  /* 0x0000df00ff017b82 */ /* 0x000ff00000000800 */
[----:B------:R-:W0:Y:S01]  /*0010*/  LDC R5, c[0x0][0x394] ;  /* 0x0000e500ff057b82 */ /* 0x000e220000000800 */
[----:B------:R-:W1:Y:S01]  /*0020*/  S2R R2, SR_CTAID.X ;  /* 0x0000000000027919 */ /* 0x000e620000002500 */
[----:B0-----:R-:W-:-:S13]  /*0030*/  ISETP.GE.AND P0, PT, R5, 0x1, PT ;  /* 0x000000010500780c */ /* 0x001fda0003f06270 */
[----:B-1----:R-:W-:Y:S05]  /*0040*/  @!P0 EXIT ;  /* 0x000000000000894d */ /* 0x002fea0003800000 */
[----:B------:R-:W0:Y:S01]  /*0050*/  LDC R6, c[0x0][0x390] ;  /* 0x0000e400ff067b82 */ /* 0x000e220000000800 */
[----:B------:R-:W1:Y:S01]  /*0060*/  LDCU UR4, c[0x0][0x360] ;  /* 0x00006c00ff0477ac */ /* 0x000e620008000800 */
[----:B------:R-:W2:Y:S06]  /*0070*/  S2R R3, SR_TID.X ;  /* 0x0000000000037919 */ /* 0x000eac0000002100 */
[----:B------:R-:W3:Y:S01]  /*0080*/  LDC R0, c[0x0][0x370] ;  /* 0x0000dc00ff007b82 */ /* 0x000ee20000000800 */
[----:B0-----:R-:W-:-:S13]  /*0090*/  ISETP.GE.AND P0, PT, R6, 0x2, PT ;  /* 0x000000020600780c */ /* 0x001fda0003f06270 */
[----:B-123--:R-:W-:Y:S05]  /*00a0*/  @!P0 EXIT ;  /* 0x000000000000894d */ /* 0x00efea0003800000 */
[----:B------:R-:W0:Y:S01]  /*00b0*/  S2UR UR8, SR_CTAID.Y ;  /* 0x00000000000879c3 */ /* 0x000e220000002600 */
[----:B------:R-:W1:Y:S01]  /*00c0*/  LDCU.64 UR6, c[0x0][0x388] ;  /* 0x00007100ff0677ac */ /* 0x000e620008000a00 */
[----:B------:R-:W-:Y:S02]  /*00d0*/  IMAD R0, R0, UR4, RZ ;  /* 0x0000000400007c24 */ /* 0x000fe4000f8e02ff */
[----:B------:R-:W-:Y:S01]  /*00e0*/  IMAD R3, R2, UR4, R3 ;  /* 0x0000000402037c24 */ /* 0x000fe2000f8e0203 */
[----:B------:R-:W2:Y:S01]  /*00f0*/  LDCU.64 UR10, c[0x0][0x358] ;  /* 0x00006b00ff0a77ac */ /* 0x000ea20008000a00 */
[----:B------:R-:W-:Y:S01]  /*0100*/  UMOV UR4, URZ ;  /* 0x000000ff00047c82 */ /* 0x000fe20008000000 */
[----:B-1----:R-:W-:-:S04]  /*0110*/  UIADD3 UR5, UP0, UPT, UR6, 0x10, URZ ;  /* 0x0000001006057890 */ /* 0x002fc8000ff1e0ff */
[----:B------:R-:W-:Y:S01]  /*0120*/  UIADD3.X UR6, UPT, UPT, URZ, UR7, URZ, UP0, !UPT ;  /* 0x00000007ff067290 */ /* 0x000fe200087fe4ff */
[----:B0-----:R-:W-:-:S04]  /*0130*/  IMAD R4, R0, UR8, RZ ;  /* 0x0000000800047c24 */ /* 0x001fc8000f8e02ff */
[----:B------:R-:W-:Y:S02]  /*0140*/  IMAD R2, R4, R5, R3 ;  /* 0x0000000504027224 */ /* 0x000fe400078e0203 */
[----:B------:R-:W-:Y:S01]  /*0150*/  HFMA2 R5, -RZ, RZ, 0, 0 ;  /* 0x00000000ff057431 */ /* 0x000fe200000001ff */
[----:B------:R-:W-:Y:S02]  /*0160*/  IADD3 R3, PT, PT, R3, R4, RZ ;  /* 0x0000000403037210 */ /* 0x000fe40007ffe0ff */
[----:B--2---:R-:W-:-:S07]  /*0170*/  IADD3 R4, PT, PT, R6, -0x2, RZ ;  /* 0xfffffffe06047810 */ /* 0x004fce0007ffe0ff */
.L_x_16:
[----:B0-----:R-:W0:Y:S01]  /*0180*/  LDCU UR7, c[0x0][0x394] ;  /* 0x00007280ff0777ac */ /* 0x001e220008000800 */
[----:B------:R-:W-:Y:S02]  /*0190*/  MOV R8, RZ ;  /* 0x000000ff00087202 */ /* 0x000fe40000000f00 */
[----:B------:R-:W-:Y:S01]  /*01a0*/  MOV R7, RZ ;  /* 0x000000ff00077202 */ /* 0x000fe20000000f00 */
[----:B------:R-:W-:-:S04]  /*01b0*/  UIADD3 UR4, UPT, UPT, UR4, 0x1, URZ ;  /* 0x0000000104047890 */ /* 0x000fc8000fffe0ff */
[----:B0-----:R-:W-:-:S11]  /*01c0*/  UISETP.NE.AND UP0, UPT, UR4, UR7, UPT ;  /* 0x000000070400728c */ /* 0x001fd6000bf05270 */
.L_x_15:
[----:B0-----:R-:W0:Y:S01]  /*01d0*/  LDC.64 R12, c[0x0][0x380] ;  /* 0x0000e000ff0c7b82 */ /* 0x001e220000000a00 */
[C---:B------:R-:W-:Y:S01]  /*01e0*/  SHF.L.U32 R9, R7.reuse, 0x1, RZ ;  /* 0x0000000107097819 */ /* 0x040fe200000006ff */
[----:B------:R-:W1:Y:S01]  /*01f0*/  LDCU UR7, c[0x0][0x390] ;  /* 0x00007200ff0777ac */ /* 0x000e620008000800 */
[----:B------:R-:W-:Y:S02]  /*0200*/  ISETP.NE.AND P0, PT, R7, R4, PT ;  /* 0x000000040700720c */ /* 0x000fe40003f05270 */
[----:B------:R-:W-:Y:S02]  /*0210*/  IADD3 R11, PT, PT, R9, 0x2, RZ ;  /* 0x00000002090b7810 */ /* 0x000fe40007ffe0ff */
[----:B------:R-:W-:-:S03]  /*0220*/  SHF.L.U32 R6, R2, 0x3, RZ ;  /* 0x0000000302067819 */ /* 0x000fc600000006ff */
[----:B0-----:R-:W-:-:S04]  /*0230*/  IMAD.WIDE.U32 R10, R11, 0x8, R12 ;  /* 0x000000080b0a7825 */ /* 0x001fc800078e000c */
[----:B------:R-:W-:Y:S01]  /*0240*/  IMAD.WIDE.U32 R12, R9, 0x8, R12 ;  /* 0x00000008090c7825 */ /* 0x000fe200078e000c */
[----:B------:R-:W-:Y:S02]  /*0250*/  IADD3 R20, P1, PT, R10, 0x8, RZ ;  /* 0x000000080a147810 */ /* 0x000fe40007f3e0ff */
[C---:B-1----:R-:W-:Y:S02]  /*0260*/  IADD3 R10, PT, PT, R7.reuse, -UR7, RZ ;  /* 0x80000007070a7c10 */ /* 0x042fe4000fffe0ff */
[----:B------:R-:W-:Y:S01]  /*0270*/  SHF.L.U64.HI R9, R2, 0x3, R5 ;  /* 0x0000000302097819 */ /* 0x000fe20000010205 */
[----:B------:R-:W-:Y:S01]  /*0280*/  IMAD.X R21, RZ, RZ, R11, P1 ;  /* 0x000000ffff157224 */ /* 0x000fe200008e060b */
[----:B------:R-:W-:-:S07]  /*0290*/  IADD3 R7, PT, PT, R7, 0x1, RZ ;  /* 0x0000000107077810 */ /* 0x000fce0007ffe0ff */
.L_x_14:
[----:B------:R-:W2:Y:S01]  /*02a0*/  LDG.E.64 R14, desc[UR10][R12.64] ;  /* 0x0000000a0c0e7981 */ /* 0x000ea2000c1e1b00 */
[----:B------:R-:W-:-:S03]  /*02b0*/  MOV R22, UR5 ;  /* 0x0000000500167c02 */ /* 0x000fc60008000f00 */
[----:B------:R-:W3:Y:S01]  /*02c0*/  LDG.E.64 R16, desc[UR10][R20.64+-0x8] ;  /* 0xfffff80a14107981 */ /* 0x000ee2000c1e1b00 */
[----:B------:R-:W-:-:S03]  /*02d0*/  MOV R23, UR6 ;  /* 0x0000000600177c02 */ /* 0x000fc60008000f00 */
[----:B------:R-:W-:-:S05]  /*02e0*/  IMAD.WIDE R22, R8, 0x8, R22 ;  /* 0x0000000808167825 */ /* 0x000fca00078e0216 */
[----:B------:R-:W4:Y:S01]  /*02f0*/  LDG.E.64 R24, desc[UR10][R22.64+-0x10] ;  /* 0xfffff00a16187981 */ /* 0x000f22000c1e1b00 */
[-C--:B--2---:R-:W-:Y:S02]  /*0300*/  IADD3 R14, P1, PT, R14, R6.reuse, RZ ;  /* 0x000000060e0e7210 */ /* 0x084fe40007f3e0ff */
[----:B---3--:R-:W-:-:S03]  /*0310*/  IADD3 R16, P2, PT, R16, R6, RZ ;  /* 0x0000000610107210 */ /* 0x008fc60007f5e0ff */
[----:B------:R-:W-:Y:S01]  /*0320*/  IMAD.X R15, R15, 0x1, R9, P1 ;  /* 0x000000010f0f7824 */ /* 0x000fe200008e0609 */
[----:B------:R-:W-:-:S05]  /*0330*/  IADD3.X R17, PT, PT, R17, R9, RZ, P2, !PT ;  /* 0x0000000911117210 */ /* 0x000fca00017fe4ff */
[----:B------:R-:W2:Y:S04]  /*0340*/  LDG.E.64 R14, desc[UR10][R14.64] ;  /* 0x0000000a0e0e7981 */ /* 0x000ea8000c1e1b00 */
[----:B------:R-:W2:Y:S01]  /*0350*/  LDG.E.64 R16, desc[UR10][R16.64] ;  /* 0x0000000a10107981 */ /* 0x000ea2000c1e1b00 */
[----:B----4-:R-:W-:-:S05]  /*0360*/  IMAD.WIDE.U32 R24, R3, 0x8, R24 ;  /* 0x0000000803187825 */ /* 0x010fca00078e0018 */
[----:B0-----:R-:W3:Y:S01]  /*0370*/  LDG.E.64 R18, desc[UR10][R24.64] ;  /* 0x0000000a18127981 */ /* 0x001ee2000c1e1b00 */
[-C--:B--2---:R-:W-:Y:S01]  /*0380*/  FMUL R11, R15, R17.reuse ;  /* 0x000000110f0b7220 */ /* 0x084fe20000400000 */
[----:B------:R-:W-:-:S03]  /*0390*/  FMUL R26, R14, R17 ;  /* 0x000000110e1a7220 */ /* 0x000fc60000400000 */
[-C--:B------:R-:W-:Y:S01]  /*03a0*/  FFMA R11, R14, R16.reuse, R11 ;  /* 0x000000100e0b7223 */ /* 0x080fe2000000000b */
[----:B------:R-:W-:-:S03]  /*03b0*/  FFMA R26, R15, R16, -R26 ;  /* 0x000000100f1a7223 */ /* 0x000fc6000000081a */
[----:B---3--:R-:W-:Y:S01]  /*03c0*/  FADD R18, R11, R18 ;  /* 0x000000120b127221 */ /* 0x008fe20000000000 */
[----:B------:R-:W-:-:S05]  /*03d0*/  FADD R19, R26, R19 ;  /* 0x000000131a137221 */ /* 0x000fca0000000000 */
[----:B------:R0:W-:Y:S04]  /*03e0*/  STG.E.64 desc[UR10][R24.64], R18 ;  /* 0x0000001218007986 */ /* 0x0001e8000c101b0a */
[----:B------:R-:W2:Y:S04]  /*03f0*/  LDG.E.64 R14, desc[UR10][R12.64] ;  /* 0x0000000a0c0e7981 */ /* 0x000ea8000c1e1b00 */
[----:B------:R-:W3:Y:S04]  /*0400*/  LDG.E.64 R16, desc[UR10][R20.64] ;  /* 0x0000000a14107981 */ /* 0x000ee8000c1e1b00 */
[----:B------:R-:W4:Y:S01]  /*0410*/  LDG.E.64 R26, desc[UR10][R22.64+-0x8] ;  /* 0xfffff80a161a7981 */ /* 0x000f22000c1e1b00 */
[----:B--2---:R-:W-:-:S02]  /*0420*/  IADD3 R14, P1, PT, R14, R6, RZ ;  /* 0x000000060e0e7210 */ /* 0x004fc40007f3e0ff */
[----:B---3--:R-:W-:Y:S02]  /*0430*/  IADD3 R16, P2, PT, R16, R6, RZ ;  /* 0x0000000610107210 */ /* 0x008fe40007f5e0ff */
[-C--:B------:R-:W-:Y:S02]  /*0440*/  IADD3.X R15, PT, PT, R15, R9.reuse, RZ, P1, !PT ;  /* 0x000000090f0f7210 */ /* 0x080fe40000ffe4ff */
[----:B------:R-:W-:Y:S01]  /*0450*/  IADD3.X R17, PT, PT, R17, R9, RZ, P2, !PT ;  /* 0x0000000911117210 */ /* 0x000fe200017fe4ff */
[----:B----4-:R-:W-:-:S03]  /*0460*/  IMAD.WIDE.U32 R26, R3, 0x8, R26 ;  /* 0x00000008031a7825 */ /* 0x010fc600078e001a */
[----:B------:R-:W2:Y:S04]  /*0470*/  LDG.E.64 R14, desc[UR10][R14.64] ;  /* 0x0000000a0e0e7981 */ /* 0x000ea8000c1e1b00 */
[----:B------:R-:W2:Y:S04]  /*0480*/  LDG.E.64 R16, desc[UR10][R16.64] ;  /* 0x0000000a10107981 */ /* 0x000ea8000c1e1b00 */
        /* <DEDUP_REMOVED lines=30> */
[----:B---3--:R-:W-:-:S03]  /*0670*/  IADD3 R16, P2, PT, R16, R6, RZ ;  /* 0x0000000610107210 */ /* 0x008fc60007f5e0ff */
[----:B------:R-:W-:Y:S01]  /*0680*/  IMAD.X R15, R15, 0x1, R9, P1 ;  /* 0x000000010f0f7824 */ /* 0x000fe200008e0609 */
[----:B------:R-:W-:-:S05]  /*0690*/  IADD3.X R17, PT, PT, R17, R9, RZ, P2, !PT ;  /* 0x0000000911117210 */ /* 0x000fca00017fe4ff */
[----:B------:R-:W2:Y:S01]  /*06a0*/  LDG.E.64 R14, desc[UR10][R14.64] ;  /* 0x0000000a0e0e7981 */ /* 0x000ea2000c1e1b00 */
[----:B----4-:R-:W-:-:S03]  /*06b0*/  IMAD.WIDE.U32 R26, R3, 0x8, R22 ;  /* 0x00000008031a7825 */ /* 0x010fc600078e0016 */
[----:B------:R-:W2:Y:S04]  /*06c0*/  LDG.E.64 R16, desc[UR10][R16.64] ;  /* 0x0000000a10107981 */ /* 0x000ea8000c1e1b00 */
[----:B0-----:R-:W3:Y:S01]  /*06d0*/  LDG.E.64 R18, desc[UR10][R26.64] ;  /* 0x0000000a1a127981 */ /* 0x001ee2000c1e1b00 */
[----:B------:R-:W-:Y:S02]  /*06e0*/  IADD3 R10, PT, PT, R10, 0x1, RZ ;  /* 0x000000010a0a7810 */ /* 0x000fe40007ffe0ff */
[----:B------:R-:W-:Y:S02]  /*06f0*/  IADD3 R20, P2, PT, R20, 0x10, RZ ;  /* 0x0000001014147810 */ /* 0x000fe40007f5e0ff */
[----:B------:R-:W-:Y:S02]  /*0700*/  ISETP.NE.AND P1, PT, R10, -0x1, PT ;  /* 0xffffffff0a00780c */ /* 0x000fe40003f25270 */
[----:B------:R-:W-:-:S02]  /*0710*/  IADD3.X R21, PT, PT, RZ, R21, RZ, P2, !PT ;  /* 0x00000015ff157210 */ /* 0x000fc400017fe4ff */
[----:B------:R-:W-:Y:S01]  /*0720*/  IADD3 R8, PT, PT, R8, 0x4, RZ ;  /* 0x0000000408087810 */ /* 0x000fe20007ffe0ff */
[-C--:B--2---:R-:W-:Y:S01]  /*0730*/  FMUL R11, R15, R17.reuse ;  /* 0x000000110f0b7220 */ /* 0x084fe20000400000 */
[----:B------:R-:W-:-:S03]  /*0740*/  FMUL R24, R14, R17 ;  /* 0x000000110e187220 */ /* 0x000fc60000400000 */
[-C--:B------:R-:W-:Y:S01]  /*0750*/  FFMA R11, R14, R16.reuse, R11 ;  /* 0x000000100e0b7223 */ /* 0x080fe2000000000b */
[----:B------:R-:W-:-:S03]  /*0760*/  FFMA R24, R15, R16, -R24 ;  /* 0x000000100f187223 */ /* 0x000fc60000000818 */
[----:B---3--:R-:W-:Y:S01]  /*0770*/  FADD R18, R11, R18 ;  /* 0x000000120b127221 */ /* 0x008fe20000000000 */
[----:B------:R-:W-:-:S05]  /*0780*/  FADD R19, R24, R19 ;  /* 0x0000001318137221 */ /* 0x000fca0000000000 */
[----:B------:R0:W-:Y:S01]  /*0790*/  STG.E.64 desc[UR10][R26.64], R18 ;  /* 0x000000121a007986 */ /* 0x0001e2000c101b0a */
[----:B------:R-:W-:Y:S05]  /*07a0*/  @P1 BRA `(.L_x_14) ;  /* 0xfffffff800bc1947 */ /* 0x000fea000383ffff */
[----:B------:R-:W-:Y:S05]  /*07b0*/  @P0 BRA `(.L_x_15) ;  /* 0xfffffff800840947 */ /* 0x000fea000383ffff */
[----:B------:R-:W-:-:S04]  /*07c0*/  SHF.L.U32 R6, R0, 0x1, RZ ;  /* 0x0000000100067819 */ /* 0x000fc800000006ff */
[----:B------:R-:W-:-:S04]  /*07d0*/  IADD3 R2, P0, PT, R6, R2, RZ ;  /* 0x0000000206027210 */ /* 0x000fc80007f1e0ff */
[----:B------:R-:W-:Y:S01]  /*07e0*/  LEA.HI.X.SX32 R5, R6, R5, 0x1, P0 ;  /* 0x0000000506057211 */ /* 0x000fe200000f0eff */
[----:B------:R-:W-:Y:S08]  /*07f0*/  BRA.U UP0, `(.L_x_16) ;  /* 0xfffffff900607547 */ /* 0x000ff0000b83ffff */
[----:B------:R-:W-:Y:S05]  /*0800*/  EXIT ;  /* 0x000000000000794d */ /* 0x000fea0003800000 */
.L_x_17:
        /* <DEDUP_REMOVED lines=15> */
.L_x_41:


//--------------------- .text._Z9fillArrayP6float2i --------------------------
	.section	.text._Z9fillArrayP6float2i,"ax",@progbits
	.align	128
        .global         _Z9fillArrayP6float2i
        .type           _Z9fillArrayP6float2i,@function
        .size           _Z9fillArrayP6float2i,(.L_x_37 - _Z9fillArrayP6float2i)
        .other          _Z9fillArrayP6float2i,@"STO_CUDA_ENTRY STV_DEFAULT"
_Z9fillArrayP6float2i:
.text._Z9fillArrayP6float2i:
[----:B------:R-:W0:Y:S08]  /*0000*/  LDC R1, c[0x0][0x37c] ;  /* 0x0000df00ff017b82 */ /* 0x000e300000000800 */
[----:B------:R-:W1:Y:S01]  /*0010*/  LDC R12, c[0x0][0x388] ;  /* 0x0000e200ff0c7b82 */ /* 0x000e620000000800 */
[----:B------:R-:W2:Y:S01]  /*0020*/  LDCU UR6, c[0x0][0x360] ;  /* 0x00006c00ff0677ac */ /* 0x000ea20008000800 */
[----:B------:R-:W3:Y:S01]  /*0030*/  S2R R5, SR_TID.X ;  /* 0x0000000000057919 */ /* 0x000ee20000002100 */
[----:B0-----:R-:W-:Y:S01]  /*0040*/  VIADD R1, R1, 0xffffffe0 ;  /* 0xffffffe001017836 */ /* 0x001fe20000000000 */
[----:B------:R-:W2:Y:S01]  /*0050*/  LDCU UR5, c[0x0][0x370] ;  /* 0x00006e00ff0577ac */ /* 0x000ea20008000800 */
[----:B------:R-:W0:Y:S03]  /*0060*/  S2R R0, SR_CTAID.X ;  /* 0x0000000000007919 */ /* 0x000e260000002500 */
[----:B------:R-:W4:Y:S01]  /*0070*/  S2UR UR4, SR_CTAID.Y ;  /* 0x00000000000479c3 */ /* 0x000f220000002600 */
[----:B--2---:R-:W-:Y:S01]  /*0080*/  UIMAD UR5, UR6, UR5, URZ ;  /* 0x00000005060572a4 */ /* 0x004fe2000f8e02ff */
[----:B-1----:R-:W-:-:S03]  /*0090*/  ISETP.GE.AND P0, PT, R12, 0x1, PT ;  /* 0x000000010c00780c */ /* 0x002fc60003f06270 */
[----:B----4-:R-:W-:-:S10]  /*00a0*/  UIMAD UR4, UR5, UR4, URZ ;  /* 0x00000004050472a4 */ /* 0x010fd4000f8e02ff */
[----:B---3--:R-:W-:Y:S05]  /*00b0*/  @!P0 EXIT ;  /* 0x000000000000894d */ /* 0x008fea0003800000 */
[----:B0-----:R-:W-:Y:S01]  /*00c0*/  IMAD R5, R0, UR6, R5 ;  /* 0x0000000600057c24 */ /* 0x001fe2000f8e0205 */
[----:B------:R-:W0:Y:S01]  /*00d0*/  LDCU.64 UR8, c[0x0][0x358] ;  /* 0x00006b00ff0877ac */ /* 0x000e220008000a00 */
[C---:B------:R-:W-:Y:S02]  /*00e0*/  IMAD R0, R12.reuse, UR4, RZ ;  /* 0x000000040c007c24 */ /* 0x040fe4000f8e02ff */
[----:B------:R-:W-:Y:S02]  /*00f0*/  IMAD.SHL.U32 R12, R12, 0x2, RZ ;  /* 0x000000020c0c7824 */ /* 0x000fe400078e00ff */
[----:B------:R-:W-:Y:S02]  /*0100*/  IMAD R5, R0, 0x2, R5 ;  /* 0x0000000200057824 */ /* 0x000fe400078e0205 */
[----:B------:R-:W-:Y:S01]  /*0110*/  IMAD.MOV.U32 R7, RZ, RZ, RZ ;  /* 0x000000ffff077224 */ /* 0x000fe200078e00ff */
[----:B------:R-:W-:-:S07]  /*0120*/  VIMNMX R12, PT, PT, R12, 0x1, !PT ;  /* 0x000000010c0c7848 */ /* 0x000fce0007fe0100 */
.L_x_23:
[----:B------:R-:W-:Y:S01]  /*0130*/  IMAD R0, R7, UR5, RZ ;  /* 0x0000000507007c24 */ /* 0x000fe2000f8e02ff */
[----:B------:R-:W-:Y:S01]  /*0140*/  BSSY.RECONVERGENT B1, `(.L_x_18) ;  /* 0x0000010000017945 */ /* 0x000fe20003800200 */
[----:B-1----:R-:W-:Y:S02]  /*0150*/  IMAD.MOV.U32 R3, RZ, RZ, 0x3c23d70a ;  /* 0x3c23d70aff037424 */ /* 0x002fe400078e00ff */
[----:B------:R-:W-:Y:S01]  /*0160*/  IMAD.MOV.U32 R2, RZ, RZ, 0x42c80000 ;  /* 0x42c80000ff027424 */ /* 0x000fe200078e00ff */
[----:B------:R-:W-:-:S03]  /*0170*/  IADD3 R10, P0, PT, R5, R0, RZ ;  /* 0x00000000050a7210 */ /* 0x000fc60007f1e0ff */
[----:B------:R-:W-:Y:S01]  /*0180*/  FFMA R2, R3, -R2, 1 ;  /* 0x3f80000003027423 */ /* 0x000fe20000000802 */
[----:B------:R-:W-:-:S03]  /*0190*/  LEA.HI.X.SX32 R11, R0, RZ, 0x1, P0 ;  /* 0x000000ff000b7211 */ /* 0x000fc600000f0eff */
[----:B------:R-:W-:Y:S01]  /*01a0*/  FFMA R3, R2, R3, 0.0099999997764825820923 ;  /* 0x3c23d70a02037423 */ /* 0x000fe20000000003 */
[----:B------:R-:W1:Y:S08]  /*01b0*/  I2F.U64 R0, R10 ;  /* 0x0000000a00007312 */ /* 0x000e700000301000 */
[----:B-1----:R-:W1:Y:S01]  /*01c0*/  FCHK P0, R0, 100 ;  /* 0x42c8000000007902 */ /* 0x002e620000000000 */
[----:B------:R-:W-:-:S04]  /*01d0*/  FFMA R2, R0, R3, RZ ;  /* 0x0000000300027223 */ /* 0x000fc800000000ff */
[----:B------:R-:W-:-:S04]  /*01e0*/  FFMA R4, R2, -100, R0 ;  /* 0xc2c8000002047823 */ /* 0x000fc80000000000 */
[----:B------:R-:W-:Y:S01]  /*01f0*/  FFMA R4, R3, R4, R2 ;  /* 0x0000000403047223 */ /* 0x000fe20000000002 */
[----:B-1----:R-:W-:Y:S06]  /*0200*/  @!P0 BRA `(.L_x_19) ;  /* 0x00000000000c8947 */ /* 0x002fec0003800000 */
[----:B------:R-:W-:-:S07]  /*0210*/  MOV R2, 0x230 ;  /* 0x0000023000027802 */ /* 0x000fce0000000f00 */
[----:B0-----:R-:W-:Y:S05]  /*0220*/  CALL.REL.NOINC `($__internal_0_$__cuda_sm3x_div_rn_noftz_f32_slowpath) ;  /* 0x0000000400507944 */ /* 0x001fea0003c00000 */
[----:B------:R-:W-:-:S07]  /*0230*/  IMAD.MOV.U32 R4, RZ, RZ, R0 ;  /* 0x000000ffff047224 */ /* 0x000fce00078e0000 */
.L_x_19:
[----:B0-----:R-:W-:Y:S05]  /*0240*/  BSYNC.RECONVERGENT B1 ;  /* 0x0000000000017941 */ /* 0x001fea0003800200 */
.L_x_18:
[C---:B------:R-:W-:Y:S01]  /*0250*/  FMUL R0, R4.reuse, 0.63661974668502807617 ;  /* 0x3f22f98304007820 */ /* 0x040fe20000400000 */
[----:B------:R-:W-:Y:S01]  /*0260*/  FSETP.GE.AND P0, PT, |R4|, 105615, PT ;  /* 0x47ce47800400780b */ /* 0x000fe20003f06200 */
[----:B------:R-:W-:Y:S04]  /*0270*/  BSSY.RECONVERGENT B0, `(.L_x_20) ;  /* 0x0000034000007945 */ /* 0x000fe80003800200 */
[----:B------:R-:W0:Y:S02]  /*0280*/  F2I.NTZ R0, R0 ;  /* 0x0000000000007305 */ /* 0x000e240000203100 */
[----:B0-----:R-:W-:-:S05]  /*0290*/  I2FP.F32.S32 R3, R0 ;  /* 0x0000000000037245 */ /* 0x001fca0000201400 */
[----:B------:R-:W-:-:S04]  /*02a0*/  FFMA R2, R3, -1.5707962512969970703, R4 ;  /* 0xbfc90fda03027823 */ /* 0x000fc80000000004 */
[----:B------:R-:W-:-:S04]  /*02b0*/  FFMA R2, R3, -7.5497894158615963534e-08, R2 ;  /* 0xb3a2216803027823 */ /* 0x000fc80000000002 */
[----:B------:R-:W-:Y:S01]  /*02c0*/  FFMA R2, R3, -5.3903029534742383927e-15, R2 ;  /* 0xa7c234c503027823 */ /* 0x000fe20000000002 */
[----:B------:R-:W-:Y:S06]  /*02d0*/  @!P0 BRA `(.L_x_21) ;  /* 0x0000000000b48947 */ /* 0x000fec0003800000 */
[----:B------:R-:W-:-:S13]  /*02e0*/  FSETP.NEU.AND P0, PT, |R4|, +INF , PT ;  /* 0x7f8000000400780b */ /* 0x000fda0003f0d200 */
[----:B------:R-:W-:Y:S01]  /*02f0*/  @!P0 FMUL R2, RZ, R4 ;  /* 0x00000004ff028220 */ /* 0x000fe20000400000 */
[----:B------:R-:W-:Y:S01]  /*0300*/  @!P0 IMAD.MOV.U32 R0, RZ, RZ, RZ ;  /* 0x000000ffff008224 */ /* 0x000fe200078e00ff */
[----:B------:R-:W-:Y:S06]  /*0310*/  @!P0 BRA `(.L_x_21) ;  /* 0x0000000000a48947 */ /* 0x000fec0003800000 */
[----:B------:R-:W0:Y:S01]  /*0320*/  LDC.64 R2, c[0x4][RZ] ;  /* 0x01000000ff027b82 */ /* 0x000e220000000a00 */
[----:B------:R-:W-:Y:S01]  /*0330*/  IMAD.SHL.U32 R0, R4, 0x100, RZ ;  /* 0x0000010004007824 */ /* 0x000fe200078e00ff */
[----:B------:R-:W-:Y:S01]  /*0340*/  UMOV UR4, URZ ;  /* 0x000000ff00047c82 */ /* 0x000fe20008000000 */
[----:B------:R-:W-:Y:S02]  /*0350*/  IMAD.MOV.U32 R6, RZ, RZ, RZ ;  /* 0x000000ffff067224 */ /* 0x000fe400078e00ff */
[----:B------:R-:W-:Y:S01]  /*0360*/  IMAD.MOV.U32 R13, RZ, RZ, RZ ;  /* 0x000000ffff0d7224 */ /* 0x000fe200078e00ff */
[----:B------:R-:W-:-:S07]  /*0370*/  LOP3.LUT R19, R0, 0x80000000, RZ, 0xfc, !PT ;  /* 0x8000000000137812 */ /* 0x000fce00078efcff */
.L_x_22:
[----:B0-----:R-:W-:-:S06]  /*0380*/  IMAD.WIDE.U32 R8, R13, 0x4, R2 ;  /* 0x000000040d087825 */ /* 0x001fcc00078e0002 */
[----:B------:R-:W2:Y:S01]  /*0390*/  LDG.E.CONSTANT R8, desc[UR8][R8.64] ;  /* 0x0000000808087981 */ /* 0x000ea2000c1e9900 */
[C---:B-1----:R-:W-:Y:S02]  /*03a0*/  IMAD R0, R13.reuse, 0x4, R1 ;  /* 0x000000040d007824 */ /* 0x042fe400078e0201 */
[----:B------:R-:W-:-:S05]  /*03b0*/  VIADD R13, R13, 0x1 ;  /* 0x000000010d0d7836 */ /* 0x000fca0000000000 */
[----:B------:R-:W-:Y:S01]  /*03c0*/  ISETP.NE.AND P0, PT, R13, 0x6, PT ;  /* 0x000000060d00780c */ /* 0x000fe20003f05270 */
[----:B--2---:R-:W-:-:S03]  /*03d0*/  IMAD.WIDE.U32 R14, R8, R19, RZ ;  /* 0x00000013080e7225 */ /* 0x004fc600078e00ff */
[----:B------:R-:W-:-:S04]  /*03e0*/  IADD3 R17, P1, PT, R14, R6, RZ ;  /* 0x000000060e117210 */ /* 0x000fc80007f3e0ff */
[----:B------:R-:W-:Y:S01]  /*03f0*/  IADD3.X R6, PT, PT, R15, UR4, RZ, P1, !PT ;  /* 0x000000040f067c10 */ /* 0x000fe20008ffe4ff */
[----:B------:R1:W-:Y:S04]  /*0400*/  STL [R0], R17 ;  /* 0x0000001100007387 */ /* 0x0003e80000100800 */
[----:B------:R-:W-:Y:S05]  /*0410*/  @P0 BRA `(.L_x_22) ;  /* 0xfffffffc00d80947 */ /* 0x000fea000383ffff */
[----:B------:R-:W-:Y:S01]  /*0420*/  SHF.R.U32.HI R4, RZ, 0x17, R4 ;  /* 0x00000017ff047819 */ /* 0x000fe20000011604 */
[----:B------:R0:W-:Y:S04]  /*0430*/  STL [R1+0x18], R6 ;  /* 0x0000180601007387 */ /* 0x0001e80000100800 */
[C---:B-1----:R-:W-:Y:S01]  /*0440*/  VIADD R0, R4.reuse, 0xffffff80 ;  /* 0xffffff8004007836 */ /* 0x042fe20000000000 */
[----:B------:R-:W-:-:S04]  /*0450*/  LOP3.LUT P0, R4, R4, 0x1f, RZ, 0xc0, !PT ;  /* 0x0000001f04047812 */ /* 0x000fc8000780c0ff */
[----:B------:R-:W-:-:S05]  /*0460*/  SHF.R.U32.HI R0, RZ, 0x5, R0 ;  /* 0x00000005ff007819 */ /* 0x000fca0000011600 */
[----:B------:R-:W-:-:S05]  /*0470*/  IMAD R13, R0, -0x4, R1 ;  /* 0xfffffffc000d7824 */ /* 0x000fca00078e0201 */
[----:B------:R-:W2:Y:S04]  /*0480*/  LDL R0, [R13+0x18] ;  /* 0x000018000d007983 */ /* 0x000ea80000100800 */
[----:B------:R-:W2:Y:S04]  /*0490*/  LDL R3, [R13+0x14] ;  /* 0x000014000d037983 */ /* 0x000ea80000100800 */
[----:B------:R-:W3:Y:S01]  /*04a0*/  @P0 LDL R2, [R13+0x10] ;  /* 0x000010000d020983 */ /* 0x000ee20000100800 */
[----:B------:R-:W-:Y:S01]  /*04b0*/  UMOV UR6, 0x54442d19 ;  /* 0x54442d1900067882 */ /* 0x000fe20000000000 */
[----:B------:R-:W-:Y:S01]  /*04c0*/  UMOV UR7, 0x3bf921fb ;  /* 0x3bf921fb00077882 */ /* 0x000fe20000000000 */
[----:B--2---:R-:W-:-:S02]  /*04d0*/  @P0 SHF.L.W.U32.HI R0, R3, R4, R0 ;  /* 0x0000000403000219 */ /* 0x004fc40000010e00 */
[----:B---3--:R-:W-:-:S04]  /*04e0*/  @P0 SHF.L.W.U32.HI R3, R2, R4, R3 ;  /* 0x0000000402030219 */ /* 0x008fc80000010e03 */
[C---:B------:R-:W-:Y:S01]  /*04f0*/  SHF.L.W.U32.HI R2, R3.reuse, 0x2, R0 ;  /* 0x0000000203027819 */ /* 0x040fe20000010e00 */
[----:B------:R-:W-:-:S03]  /*0500*/  IMAD.SHL.U32 R3, R3, 0x4, RZ ;  /* 0x0000000403037824 */ /* 0x000fc600078e00ff */
[----:B------:R-:W-:Y:S02]  /*0510*/  SHF.R.S32.HI R4, RZ, 0x1f, R2 ;  /* 0x0000001fff047819 */ /* 0x000fe40000011402 */
[----:B------:R-:W-:Y:S02]  /*0520*/  ISETP.GE.AND P0, PT, R2, RZ, PT ;  /* 0x000000ff0200720c */ /* 0x000fe40003f06270 */
[C---:B------:R-:W-:Y:S02]  /*0530*/  LOP3.LUT R8, R4.reuse, R3, RZ, 0x3c, !PT ;  /* 0x0000000304087212 */ /* 0x040fe400078e3cff */
[----:B------:R-:W-:Y:S02]  /*0540*/  LOP3.LUT R9, R4, R2, RZ, 0x3c, !PT ;  /* 0x0000000204097212 */ /* 0x000fe400078e3cff */
[----:B------:R-:W-:-:S04]  /*0550*/  SHF.R.U32.HI R3, RZ, 0x1e, R0 ;  /* 0x0000001eff037819 */ /* 0x000fc80000011600 */
[----:B------:R-:W1:Y:S01]  /*0560*/  I2F.F64.S64 R8, R8 ;  /* 0x0000000800087312 */ /* 0x000e620000301c00 */
[----:B------:R-:W-:Y:S01]  /*0570*/  LEA.HI R0, R2, R3, RZ, 0x1 ;  /* 0x0000000302007211 */ /* 0x000fe200078f08ff */
[----:B-1----:R-:W-:-:S10]  /*0580*/  DMUL R14, R8, UR6 ;  /* 0x00000006080e7c28 */ /* 0x002fd40008000000 */
[----:B------:R-:W1:Y:S02]  /*0590*/  F2F.F32.F64 R14, R14 ;  /* 0x0000000e000e7310 */ /* 0x000e640000301000 */
[----:B01----:R-:W-:-:S07]  /*05a0*/  FSEL R2, -R14, R14, !P0 ;  /* 0x0000000e0e027208 */ /* 0x003fce0004000100 */
.L_x_21:
[----:B------:R-:W-:Y:S05]  /*05b0*/  BSYNC.RECONVERGENT B0 ;  /* 0x0000000000007941 */ /* 0x000fea0003800200 */
.L_x_20:
[----:B------:R-:W-:Y:S01]  /*05c0*/  LOP3.LUT R6, R0, 0x1, RZ, 0xc0, !PT ;  /* 0x0000000100067812 */ /* 0x000fe200078ec0ff */
[----:B------:R-:W-:Y:S02]  /*05d0*/  IMAD.MOV.U32 R4, RZ, RZ, 0x37cbac00 ;  /* 0x37cbac00ff047424 */ /* 0x000fe400078e00ff */
[----:B------:R-:W-:Y:S01]  /*05e0*/  FMUL R3, R2, R2 ;  /* 0x0000000202037220 */ /* 0x000fe20000400000 */
[----:B------:R-:W-:Y:S01]  /*05f0*/  VIADD R0, R0, 0x1 ;  /* 0x0000000100007836 */ /* 0x000fe20000000000 */
[----:B------:R-:W-:Y:S01]  /*0600*/  ISETP.NE.U32.AND P0, PT, R6, 0x1, PT ;  /* 0x000000010600780c */ /* 0x000fe20003f05070 */
[----:B------:R-:W-:Y:S02]  /*0610*/  IMAD.MOV.U32 R6, RZ, RZ, 0x3c0885e4 ;  /* 0x3c0885e4ff067424 */ /* 0x000fe400078e00ff */
[----:B------:R-:W-:Y:S01]  /*0620*/  FFMA R4, R3, R4, -0.0013887860113754868507 ;  /* 0xbab607ed03047423 */ /* 0x000fe20000000004 */
[----:B------:R-:W-:Y:S01]  /*0630*/  IMAD.MOV.U32 R9, RZ, RZ, 0x3e2aaaa8 ;  /* 0x3e2aaaa8ff097424 */ /* 0x000fe200078e00ff */
[----:B------:R-:W0:Y:S01]  /*0640*/  LDCU.64 UR6, c[0x0][0x380] ;  /* 0x00007000ff0677ac */ /* 0x000e220008000a00 */
[----:B------:R-:W-:Y:S01]  /*0650*/  LOP3.LUT P1, RZ, R0, 0x2, RZ, 0xc0, !PT ;  /* 0x0000000200ff7812 */ /* 0x000fe2000782c0ff */
[----:B------:R-:W-:Y:S01]  /*0660*/  VIADD R7, R7, 0x1 ;  /* 0x0000000107077836 */ /* 0x000fe20000000000 */
[----:B------:R-:W-:-:S02]  /*0670*/  FSEL R4, R4, -0.00019574658654164522886, P0 ;  /* 0xb94d415304047808 */ /* 0x000fc40000000000 */
[----:B------:R-:W-:Y:S02]  /*0680*/  FSEL R6, R6, 0.041666727513074874878, !P0 ;  /* 0x3d2aaabb06067808 */ /* 0x000fe40004000000 */
[----:B------:R-:W-:Y:S02]  /*0690*/  FSEL R9, -R9, -0.4999999701976776123, !P0 ;  /* 0xbeffffff09097808 */ /* 0x000fe40004000100 */
[----:B------:R-:W-:Y:S01]  /*06a0*/  FSEL R0, R2, 1, !P0 ;  /* 0x3f80000002007808 */ /* 0x000fe20004000000 */
[----:B------:R-:W-:-:S04]  /*06b0*/  FFMA R4, R3, R4, R6 ;  /* 0x0000000403047223 */ /* 0x000fc80000000006 */
[C---:B------:R-:W-:Y:S01]  /*06c0*/  FFMA R4, R3.reuse, R4, R9 ;  /* 0x0000000403047223 */ /* 0x040fe20000000009 */
[----:B------:R-:W-:Y:S01]  /*06d0*/  FFMA R3, R3, R0, RZ ;  /* 0x0000000003037223 */ /* 0x000fe200000000ff */
[----:B0-----:R-:W-:-:S03]  /*06e0*/  LEA R2, P0, R10, UR6, 0x3 ;  /* 0x000000060a027c11 */ /* 0x001fc6000f8018ff */
[----:B------:R-:W-:Y:S01]  /*06f0*/  FFMA R0, R3, R4, R0 ;  /* 0x0000000403007223 */ /* 0x000fe20000000000 */
[----:B------:R-:W-:-:S03]  /*0700*/  LEA.HI.X R3, R10, UR7, R11, 0x3, P0 ;  /* 0x000000070a037c11 */ /* 0x000fc600080f1c0b */
[----:B------:R-:W-:Y:S01]  /*0710*/  @P1 FADD R0, RZ, -R0 ;  /* 0x80000000ff001221 */ /* 0x000fe20000000000 */
[----:B------:R-:W-:-:S03]  /*0720*/  ISETP.NE.AND P0, PT, R7, R12, PT ;  /* 0x0000000c0700720c */ /* 0x000fc60003f05270 */
[----:B------:R-:W-:-:S05]  /*0730*/  FMUL R9, R0, 3.5 ;  /* 0x4060000000097820 */ /* 0x000fca0000400000 */
[----:B------:R1:W-:Y:S05]  /*0740*/  STG.E desc[UR8][R2.64], R9 ;  /* 0x0000000902007986 */ /* 0x0003ea000c101908 */
[----:B------:R-:W-:Y:S05]  /*0750*/  @P0 BRA `(.L_x_23) ;  /* 0xfffffff800740947 */ /* 0x000fea000383ffff */
[----:B------:R-:W-:Y:S05]  /*0760*/  EXIT ;  /* 0x000000000000794d */ /* 0x000fea0003800000 */
        .weak           $__internal_0_$__cuda_sm3x_div_rn_noftz_f32_slowpath
        .type           $__internal_0_$__cuda_sm3x_div_rn_noftz_f32_slowpath,@function
        .size           $__internal_0_$__cuda_sm3x_div_rn_noftz_f32_slowpath,(.L_x_37 - $__internal_0_$__cuda_sm3x_div_rn_noftz_f32_slowpath)
$__internal_0_$__cuda_sm3x_div_rn_noftz_f32_slowpath:
[--C-:B------:R-:W-:Y:S01]  /*0770*/  SHF.R.U32.HI R3, RZ, 0x17, R0.reuse ;  /* 0x00000017ff037819 */ /* 0x100fe20000011600 */
[----:B------:R-:W-:Y:S04]  /*0780*/  BSSY.RECONVERGENT B0, `(.L_x_24) ;  /* 0x000005c000007945 */ /* 0x000fe80003800200 */
[----:B------:R-:W-:Y:S01]  /*0790*/  BSSY.RELIABLE B2, `(.L_x_25) ;  /* 0x000001a000027945 */ /* 0x000fe20003800100 */
[----:B------:R-:W-:Y:S01]  /*07a0*/  LOP3.LUT R6, R3, 0xff, RZ, 0xc0, !PT ;  /* 0x000000ff03067812 */ /* 0x000fe200078ec0ff */
[----:B------:R-:W-:-:S04]  /*07b0*/  IMAD.MOV.U32 R3, RZ, RZ, R0 ;  /* 0x000000ffff037224 */ /* 0x000fc800078e0000 */
[----:B------:R-:W-:-:S05]  /*07c0*/  VIADD R8, R6, 0xffffffff ;  /* 0xffffffff06087836 */ /* 0x000fca0000000000 */
[----:B------:R-:W-:-:S13]  /*07d0*/  ISETP.GT.U32.OR P0, PT, R8, 0xfd, !PT ;  /* 0x000000fd0800780c */ /* 0x000fda0007f04470 */
[----:B------:R-:W-:Y:S01]  /*07e0*/  @!P0 IMAD.MOV.U32 R4, RZ, RZ, RZ ;  /* 0x000000ffff048224 */ /* 0x000fe200078e00ff */
[----:B------:R-:W-:Y:S06]  /*07f0*/  @!P0 BRA `(.L_x_26) ;  /* 0x00000000004c8947 */ /* 0x000fec0003800000 */
[----:B------:R-:W-:-:S13]  /*0800*/  FSETP.GTU.FTZ.AND P0, PT, |R0|, +INF , PT ;  /* 0x7f8000000000780b */ /* 0x000fda0003f1c200 */
[----:B------:R-:W-:Y:S05]  /*0810*/  @P0 BREAK.RELIABLE B2 ;  /* 0x0000000000020942 */ /* 0x000fea0003800100 */
[----:B------:R-:W-:Y:S05]  /*0820*/  @P0 BRA `(.L_x_27) ;  /* 0x0000000400400947 */ /* 0x000fea0003800000 */
[----:B------:R-:W-:-:S05]  /*0830*/  IMAD.MOV.U32 R4, RZ, RZ, 0x42c80000 ;  /* 0x42c80000ff047424 */ /* 0x000fca00078e00ff */
[----:B------:R-:W-:-:S13]  /*0840*/  LOP3.LUT P0, RZ, R4, 0x7fffffff, R3, 0xc8, !PT ;  /* 0x7fffffff04ff7812 */ /* 0x000fda000780c803 */
[----:B------:R-:W-:Y:S05]  /*0850*/  @!P0 BREAK.RELIABLE B2 ;  /* 0x0000000000028942 */ /* 0x000fea0003800100 */
[----:B------:R-:W-:Y:S05]  /*0860*/  @!P0 BRA `(.L_x_28) ;  /* 0x0000000400288947 */ /* 0x000fea0003800000 */
[----:B------:R-:W-:-:S13]  /*0870*/  LOP3.LUT P0, RZ, R3, 0x7fffffff, RZ, 0xc0, !PT ;  /* 0x7fffffff03ff7812 */ /* 0x000fda000780c0ff */
[----:B------:R-:W-:Y:S05]  /*0880*/  @!P0 BREAK.RELIABLE B2 ;  /* 0x0000000000028942 */ /* 0x000fea0003800100 */
[----:B------:R-:W-:Y:S05]  /*0890*/  @!P0 BRA `(.L_x_29) ;  /* 0x0000000400148947 */ /* 0x000fea0003800000 */
[----:B------:R-:W-:Y:S02]  /*08a0*/  FSETP.NEU.FTZ.AND P1, PT, |R0|, +INF , PT ;  /* 0x7f8000000000780b */ /* 0x000fe40003f3d200 */
[----:B------:R-:W-:-:S04]  /*08b0*/  LOP3.LUT P0, RZ, R4, 0x7fffffff, RZ, 0xc0, !PT ;  /* 0x7fffffff04ff7812 */ /* 0x000fc8000780c0ff */
[----:B------:R-:W-:-:S13]  /*08c0*/  PLOP3.LUT P0, PT, P1, P0, PT, 0x2f, 0xf2 ;  /* 0x0000000000f2781c */ /* 0x000fda0000f00577 */
[----:B------:R-:W-:Y:S05]  /*08d0*/  @P0 BREAK.RELIABLE B2 ;  /* 0x0000000000020942 */ /* 0x000fea0003800100 */
[----:B------:R-:W-:Y:S05]  /*08e0*/  @P0 BRA `(.L_x_30) ;  /* 0x0000000000f40947 */ /* 0x000fea0003800000 */
[----:B------:R-:W-:-:S13]  /*08f0*/  ISETP.GE.AND P0, PT, R8, RZ, PT ;  /* 0x000000ff0800720c */ /* 0x000fda0003f06270 */
[----:B------:R-:W-:Y:S02]  /*0900*/  @P0 IMAD.MOV.U32 R4, RZ, RZ, RZ ;  /* 0x000000ffff040224 */ /* 0x000fe400078e00ff */
[----:B------:R-:W-:Y:S01]  /*0910*/  @!P0 FFMA R3, R0, 1.84467440737095516160e+19, RZ ;  /* 0x5f80000000038823 */ /* 0x000fe200000000ff */
[----:B------:R-:W-:-:S07]  /*0920*/  @!P0 IMAD.MOV.U32 R4, RZ, RZ, -0x40 ;  /* 0xffffffc0ff048424 */ /* 0x000fce00078e00ff */
.L_x_26:
[----:B------:R-:W-:Y:S05]  /*0930*/  BSYNC.RELIABLE B2 ;  /* 0x0000000000027941 */ /* 0x000fea0003800100 */
.L_x_25:
[----:B------:R-:W-:Y:S01]  /*0940*/  UMOV UR4, 0x42c80000 ;  /* 0x42c8000000047882 */ /* 0x000fe20000000000 */
[----:B------:R-:W-:Y:S01]  /*0950*/  VIADD R6, R6, 0xffffff81 ;  /* 0xffffff8106067836 */ /* 0x000fe20000000000 */
[----:B------:R-:W-:Y:S01]  /*0960*/  UIADD3 UR4, UPT, UPT, UR4, -0x3000000, URZ ;  /* 0xfd00000004047890 */ /* 0x000fe2000fffe0ff */
[----:B------:R-:W-:Y:S02]  /*0970*/  BSSY.RECONVERGENT B2, `(.L_x_31) ;  /* 0x0000033000027945 */ /* 0x000fe40003800200 */
[----:B------:R-:W-:Y:S01]  /*0980*/  IMAD R0, R6, -0x800000, R3 ;  /* 0xff80000006007824 */ /* 0x000fe200078e0203 */
[----:B------:R-:W-:Y:S02]  /*0990*/  IADD3 R4, PT, PT, R4, -0x6, R6 ;  /* 0xfffffffa04047810 */ /* 0x000fe40007ffe006 */
[----:B------:R-:W-:-:S03]  /*09a0*/  FADD.FTZ R9, -RZ, -UR4 ;  /* 0x80000004ff097e21 */ /* 0x000fc60008010100 */
[----:B------:R-:W0:Y:S02]  /*09b0*/  MUFU.RCP R8, UR4 ;  /* 0x0000000400087d08 */ /* 0x000e240008001000 */
[----:B0-----:R-:W-:-:S04]  /*09c0*/  FFMA R13, R8, R9, 1 ;  /* 0x3f800000080d7423 */ /* 0x001fc80000000009 */
[----:B------:R-:W-:-:S04]  /*09d0*/  FFMA R13, R8, R13, R8 ;  /* 0x0000000d080d7223 */ /* 0x000fc80000000008 */
[----:B------:R-:W-:-:S04]  /*09e0*/  FFMA R8, R0, R13, RZ ;  /* 0x0000000d00087223 */ /* 0x000fc800000000ff */
[----:B------:R-:W-:-:S04]  /*09f0*/  FFMA R3, R9, R8, R0 ;  /* 0x0000000809037223 */ /* 0x000fc80000000000 */
[----:B------:R-:W-:-:S04]  /*0a00*/  FFMA R8, R13, R3, R8 ;  /* 0x000000030d087223 */ /* 0x000fc80000000008 */
[----:B------:R-:W-:-:S04]  /*0a10*/  FFMA R9, R9, R8, R0 ;  /* 0x0000000809097223 */ /* 0x000fc80000000000 */
[----:B------:R-:W-:-:S05]  /*0a20*/  FFMA R0, R13, R9, R8 ;  /* 0x000000090d007223 */ /* 0x000fca0000000008 */
[----:B------:R-:W-:-:S04]  /*0a30*/  SHF.R.U32.HI R3, RZ, 0x17, R0 ;  /* 0x00000017ff037819 */ /* 0x000fc80000011600 */
[----:B------:R-:W-:-:S05]  /*0a40*/  LOP3.LUT R3, R3, 0xff, RZ, 0xc0, !PT ;  /* 0x000000ff03037812 */ /* 0x000fca00078ec0ff */
[----:B------:R-:W-:-:S04]  /*0a50*/  IMAD.IADD R14, R3, 0x1, R4 ;  /* 0x00000001030e7824 */ /* 0x000fc800078e0204 */
[----:B------:R-:W-:-:S05]  /*0a60*/  VIADD R3, R14, 0xffffffff ;  /* 0xffffffff0e037836 */ /* 0x000fca0000000000 */
[----:B------:R-:W-:-:S13]  /*0a70*/  ISETP.GE.U32.AND P0, PT, R3, 0xfe, PT ;  /* 0x000000fe0300780c */ /* 0x000fda0003f06070 */
[----:B------:R-:W-:Y:S05]  /*0a80*/  @!P0 BRA `(.L_x_32) ;  /* 0x0000000000808947 */ /* 0x000fea0003800000 */
[----:B------:R-:W-:-:S13]  /*0a90*/  ISETP.GT.AND P0, PT, R14, 0xfe, PT ;  /* 0x000000fe0e00780c */ /* 0x000fda0003f04270 */
[----:B------:R-:W-:Y:S05]  /*0aa0*/  @P0 BRA `(.L_x_33) ;  /* 0x00000000006c0947 */ /* 0x000fea0003800000 */
[----:B------:R-:W-:-:S13]  /*0ab0*/  ISETP.GE.AND P0, PT, R14, 0x1, PT ;  /* 0x000000010e00780c */ /* 0x000fda0003f06270 */
[----:B------:R-:W-:Y:S05]  /*0ac0*/  @P0 BRA `(.L_x_34) ;  /* 0x0000000000740947 */ /* 0x000fea0003800000 */
[----:B------:R-:W-:Y:S02]  /*0ad0*/  ISETP.GE.AND P0, PT, R14, -0x18, PT ;  /* 0xffffffe80e00780c */ /* 0x000fe40003f06270 */
[----:B------:R-:W-:-:S11]  /*0ae0*/  LOP3.LUT R0, R0, 0x80000000, RZ, 0xc0, !PT ;  /* 0x8000000000007812 */ /* 0x000fd600078ec0ff */
[----:B------:R-:W-:Y:S05]  /*0af0*/  @!P0 BRA `(.L_x_34) ;  /* 0x0000000000688947 */ /* 0x000fea0003800000 */
[CCC-:B------:R-:W-:Y:S01]  /*0b00*/  FFMA.RZ R3, R13.reuse, R9.reuse, R8.reuse ;  /* 0x000000090d037223 */ /* 0x1c0fe2000000c008 */
[-CC-:B------:R-:W-:Y:S01]  /*0b10*/  FFMA.RM R4, R13, R9.reuse, R8.reuse ;  /* 0x000000090d047223 */ /* 0x180fe20000004008 */
[C---:B------:R-:W-:Y:S02]  /*0b20*/  ISETP.NE.AND P2, PT, R14.reuse, RZ, PT ;  /* 0x000000ff0e00720c */ /* 0x040fe40003f45270 */
[C---:B------:R-:W-:Y:S02]  /*0b30*/  ISETP.NE.AND P1, PT, R14.reuse, RZ, PT ;  /* 0x000000ff0e00720c */ /* 0x040fe40003f25270 */
[----:B------:R-:W-:Y:S01]  /*0b40*/  LOP3.LUT R6, R3, 0x7fffff, RZ, 0xc0, !PT ;  /* 0x007fffff03067812 */ /* 0x000fe200078ec0ff */
[----:B------:R-:W-:Y:S01]  /*0b50*/  FFMA.RP R3, R13, R9, R8 ;  /* 0x000000090d037223 */ /* 0x000fe20000008008 */
[----:B------:R-:W-:Y:S02]  /*0b60*/  VIADD R9, R14, 0x20 ;  /* 0x000000200e097836 */ /* 0x000fe40000000000 */
[----:B------:R-:W-:Y:S01]  /*0b70*/  LOP3.LUT R6, R6, 0x800000, RZ, 0xfc, !PT ;  /* 0x0080000006067812 */ /* 0x000fe200078efcff */
[----:B------:R-:W-:Y:S01]  /*0b80*/  IMAD.MOV R8, RZ, RZ, -R14 ;  /* 0x000000ffff087224 */ /* 0x000fe200078e0a0e */
[----:B------:R-:W-:-:S02]  /*0b90*/  FSETP.NEU.FTZ.AND P0, PT, R3, R4, PT ;  /* 0x000000040300720b */ /* 0x000fc40003f1d000 */
[----:B------:R-:W-:Y:S02]  /*0ba0*/  SHF.L.U32 R9, R6, R9, RZ ;  /* 0x0000000906097219 */ /* 0x000fe400000006ff */
[----:B------:R-:W-:Y:S02]  /*0bb0*/  SEL R3, R8, RZ, P2 ;  /* 0x000000ff08037207 */ /* 0x000fe40001000000 */
[----:B------:R-:W-:Y:S02]  /*0bc0*/  ISETP.NE.AND P1, PT, R9, RZ, P1 ;  /* 0x000000ff0900720c */ /* 0x000fe40000f25270 */
[----:B------:R-:W-:Y:S02]  /*0bd0*/  SHF.R.U32.HI R3, RZ, R3, R6 ;  /* 0x00000003ff037219 */ /* 0x000fe40000011606 */
[----:B------:R-:W-:Y:S02]  /*0be0*/  PLOP3.LUT P0, PT, P0, P1, PT, 0xf8, 0x8f ;  /* 0x00000000008f781c */ /* 0x000fe40000703f70 */
[----:B------:R-:W-:-:S02]  /*0bf0*/  SHF.R.U32.HI R9, RZ, 0x1, R3 ;  /* 0x00000001ff097819 */ /* 0x000fc40000011603 */
[----:B------:R-:W-:-:S04]  /*0c00*/  SEL R4, RZ, 0x1, !P0 ;  /* 0x00000001ff047807 */ /* 0x000fc80004000000 */
[----:B------:R-:W-:-:S04]  /*0c10*/  LOP3.LUT R4, R4, 0x1, R9, 0xf8, !PT ;  /* 0x0000000104047812 */ /* 0x000fc800078ef809 */
[----:B------:R-:W-:-:S05]  /*0c20*/  LOP3.LUT R4, R4, R3, RZ, 0xc0, !PT ;  /* 0x0000000304047212 */ /* 0x000fca00078ec0ff */
[----:B------:R-:W-:-:S05]  /*0c30*/  IMAD.IADD R9, R9, 0x1, R4 ;  /* 0x0000000109097824 */ /* 0x000fca00078e0204 */
[----:B------:R-:W-:Y:S01]  /*0c40*/  LOP3.LUT R0, R9, R0, RZ, 0xfc, !PT ;  /* 0x0000000009007212 */ /* 0x000fe200078efcff */
[----:B------:R-:W-:Y:S06]  /*0c50*/  BRA `(.L_x_34) ;  /* 0x0000000000107947 */ /* 0x000fec0003800000 */
.L_x_33:
[----:B------:R-:W-:-:S04]  /*0c60*/  LOP3.LUT R0, R0, 0x80000000, RZ, 0xc0, !PT ;  /* 0x8000000000007812 */ /* 0x000fc800078ec0ff */
[----:B------:R-:W-:Y:S01]  /*0c70*/  LOP3.LUT R0, R0, 0x7f800000, RZ, 0xfc, !PT ;  /* 0x7f80000000007812 */ /* 0x000fe200078efcff */
[----:B------:R-:W-:Y:S06]  /*0c80*/  BRA `(.L_x_34) ;  /* 0x0000000000047947 */ /* 0x000fec0003800000 */
.L_x_32:
[----:B------:R-:W-:-:S07]  /*0c90*/  IMAD R0, R4, 0x800000, R0 ;  /* 0x0080000004007824 */ /* 0x000fce00078e0200 */
.L_x_34:
[----:B------:R-:W-:Y:S05]  /*0ca0*/  BSYNC.RECONVERGENT B2 ;  /* 0x0000000000027941 */ /* 0x000fea0003800200 */
.L_x_31:
[----:B------:R-:W-:Y:S05]  /*0cb0*/  BRA `(.L_x_35) ;  /* 0x0000000000207947 */ /* 0x000fea0003800000 */
.L_x_30:
[----:B------:R-:W-:-:S04]  /*0cc0*/  LOP3.LUT R0, R4, 0x80000000, R3, 0x48, !PT ;  /* 0x8000000004007812 */ /* 0x000fc800078e4803 */
[----:B------:R-:W-:Y:S01]  /*0cd0*/  LOP3.LUT R0, R0, 0x7f800000, RZ, 0xfc, !PT ;  /* 0x7f80000000007812 */ /* 0x000fe200078efcff */
[----:B------:R-:W-:Y:S06]  /*0ce0*/  BRA `(.L_x_35) ;  /* 0x0000000000147947 */ /* 0x000fec0003800000 */
.L_x_29:
[----:B------:R-:W-:Y:S01]  /*0cf0*/  LOP3.LUT R0, R4, 0x80000000, R3, 0x48, !PT ;  /* 0x8000000004007812 */ /* 0x000fe200078e4803 */
[----:B------:R-:W-:Y:S06]  /*0d00*/  BRA `(.L_x_35) ;  /* 0x00000000000c7947 */ /* 0x000fec0003800000 */
.L_x_28:
[----:B------:R-:W0:Y:S01]  /*0d10*/  MUFU.RSQ R0, -QNAN ;  /* 0xffc0000000007908 */ /* 0x000e220000001400 */
[----:B------:R-:W-:Y:S05]  /*0d20*/  BRA `(.L_x_35) ;  /* 0x0000000000047947 */ /* 0x000fea0003800000 */
.L_x_27:
[----:B------:R-:W-:-:S07]  /*0d30*/  FADD.FTZ R0, R0, 100 ;  /* 0x42c8000000007421 */ /* 0x000fce0000010000 */
.L_x_35:
[----:B------:R-:W-:Y:S05]  /*0d40*/  BSYNC.RECONVERGENT B0 ;  /* 0x0000000000007941 */ /* 0x000fea0003800200 */
.L_x_24:
[----:B------:R-:W-:-:S04]  /*0d50*/  IMAD.MOV.U32 R3, RZ, RZ, 0x0 ;  /* 0x00000000ff037424 */ /* 0x000fc800078e00ff */
[----:B0-----:R-:W-:Y:S05]  /*0d60*/  RET.REL.NODEC R2 `(_Z9fillArrayP6float2i) ;  /* 0xfffffff002a47950 */ /* 0x001fea0003c3ffff */
.L_x_36:
        /* <DEDUP_REMOVED lines=9> */
.L_x_37:


//--------------------- .nv.global.init           --------------------------
	.section	.nv.global.init,"aw",@progbits
	.align	4
.nv.global.init:
	.type		__cudart_i2opi_f,@object
	.size		__cudart_i2opi_f,(.L_0 - __cudart_i2opi_f)
__cudart_i2opi_f:
        /*0000*/ 	.byte	0x41, 0x90, 0x43, 0x3c, 0x99, 0x95, 0x62, 0xdb, 0xc0, 0xdd, 0x34, 0xf5, 0xd1, 0x57, 0x27, 0xfc
        /*0010*/ 	.byte	0x29, 0x15, 0x44, 0x4e, 0x6e, 0x83, 0xf9, 0xa2
.L_0:


//--------------------- .nv.shared._Z16CrossCorrShared3PP6float2S1_ii --------------------------
	.section	.nv.shared._Z16CrossCorrShared3PP6float2S1_ii,"aw",@nobits
	.sectionflags	@""
	.align	16
	.zero		1024


//--------------------- .nv.shared.reserved.0     --------------------------
	.section	.nv.shared.reserved.0,"aw",@nobits
	.weak		__nv_reservedSMEM_offset_0_alias
	.size		__nv_reservedSMEM_offset_0_alias, 0, 64
	.other		__nv_reservedSMEM_offset_0_alias,@"STO_CUDA_RESERVED_SHARED STV_DEFAULT"
__nv_reservedSMEM_offset_0_alias:
	.zero		0
	.zero		64


//--------------------- .nv.shared._Z16CrossCorrShared2PP6float2S1_ii --------------------------
	.section	.nv.shared._Z16CrossCorrShared2PP6float2S1_ii,"aw",@nobits
	.sectionflags	@""
	.align	16
	.zero		1024


//--------------------- .nv.shared._Z15CrossCorrSharedPP6float2S1_ii --------------------------
	.section	.nv.shared._Z15CrossCorrSharedPP6float2S1_ii,"aw",@nobits
	.sectionflags	@""
	.align	16
	.zero		1024


//--------------------- .nv.shared._Z9CrossCorrPP6float2S1_ii --------------------------
	.section	.nv.shared._Z9CrossCorrPP6float2S1_ii,"aw",@nobits
	.sectionflags	@""
	.align	16
	.zero		1024


//--------------------- .nv.shared._Z9fillArrayP6float2i --------------------------
	.section	.nv.shared._Z9fillArrayP6float2i,"aw",@nobits
	.sectionflags	@""
	.align	16
	.zero		1024


//--------------------- .nv.constant0._Z16CrossCorrShared3PP6float2S1_ii --------------------------
	.section	.nv.constant0._Z16CrossCorrShared3PP6float2S1_ii,"a",@progbits
	.sectionflags	@""
	.align	4
.nv.constant0._Z16CrossCorrShared3PP6float2S1_ii:
	.zero		920


//--------------------- .nv.constant0._Z16CrossCorrShared2PP6float2S1_ii --------------------------
	.section	.nv.constant0._Z16CrossCorrShared2PP6float2S1_ii,"a",@progbits
	.sectionflags	@""
	.align	4
.nv.constant0._Z16CrossCorrShared2PP6float2S1_ii:
	.zero		920


//--------------------- .nv.constant0._Z15CrossCorrSharedPP6float2S1_ii --------------------------
	.section	.nv.constant0._Z15CrossCorrSharedPP6float2S1_ii,"a",@progbits
	.sectionflags	@""
	.align	4
.nv.constant0._Z15CrossCorrSharedPP6float2S1_ii:
	.zero		920


//--------------------- .nv.constant0._Z9CrossCorrPP6float2S1_ii --------------------------
	.section	.nv.constant0._Z9CrossCorrPP6float2S1_ii,"a",@progbits
	.sectionflags	@""
	.align	4
.nv.constant0._Z9CrossCorrPP6float2S1_ii:
	.zero		920


//--------------------- .nv.constant0._Z9fillArrayP6float2i --------------------------
	.section	.nv.constant0._Z9fillArrayP6float2i,"a",@progbits
	.sectionflags	@""
	.align	4
.nv.constant0._Z9fillArrayP6float2i:
	.zero		908


//--------------------- SYMBOLS --------------------------

	.type		.nv.reservedSmem.offset0,@object
	.size		.nv.reservedSmem.offset0,0x4
	.type		.nv.reservedSmem.cap,@object
	.size		.nv.reservedSmem.cap,0x4
